def matmul_kernel(
    a_ptr,
    b_ptr,
    c_ptr,
    M,
    N,
    K,
    stride_am,
    stride_ak,
    stride_bk,
    stride_bn,
    stride_cm,
    stride_cn,
    BLOCK_M: tl.constexpr,
    BLOCK_N: tl.constexpr,
    BLOCK_K: tl.constexpr,
    GROUP_M: tl.constexpr,
):
    pid = tl.program_id(axis=0)
    num_pid_m = tl.cdiv(M, BLOCK_M)
    num_pid_n = tl.cdiv(N, BLOCK_N)
    num_pid_in_group = GROUP_M * num_pid_n
    group_id = pid // num_pid_in_group
    first_pid_m = group_id * GROUP_M
    group_size_m = min(num_pid_m - first_pid_m, GROUP_M)
    pid_m = first_pid_m + ((pid % num_pid_in_group) % group_size_m)
    pid_n = (pid % num_pid_in_group) // group_size_m

    offs_am = (pid_m * BLOCK_M + tl.arange(0, BLOCK_M)) % M
    offs_bn = (pid_n * BLOCK_N + tl.arange(0, BLOCK_N)) % N
    offs_k = tl.arange(0, BLOCK_K)
    a_ptrs = a_ptr + offs_am[:, None] * stride_am + offs_k[None, :] * stride_ak
    b_ptrs = b_ptr + offs_k[:, None] * stride_bk + offs_bn[None, :] * stride_bn

    acc = tl.zeros((BLOCK_M, BLOCK_N), dtype=tl.float32)
    for kk in range(0, tl.cdiv(K, BLOCK_K)):
        a = tl.load(a_ptrs, mask=offs_k[None, :] < K - kk * BLOCK_K, other=0.0)
        b = tl.load(b_ptrs, mask=offs_k[:, None] < K - kk * BLOCK_K, other=0.0)
        acc = tl.dot(a, b, acc)
        a_ptrs += BLOCK_K * stride_ak
        b_ptrs += BLOCK_K * stride_bk

    c = acc.to(c_ptr.dtype.element_ty)
    offs_cm = pid_m * BLOCK_M + tl.arange(0, BLOCK_M)
    offs_cn = pid_n * BLOCK_N + tl.arange(0, BLOCK_N)
    c_ptrs = c_ptr + offs_cm[:, None] * stride_cm + offs_cn[None, :] * stride_cn
    mask = (offs_cm[:, None] < M) & (offs_cn[None, :] < N)
    tl.store(c_ptrs, c, mask=mask)

# config = {"BLOCK_K": 256, "BLOCK_M": 16, "BLOCK_N": 16, "GROUP_M": 8, "arch": "sm_80", "dtype": "bf16", "num_ctas": 1, "num_stages": 3, "num_warps": 4}
# arch = sm_80


// ===== COMPILED SASS (sm_80) =====

	.target	sm_80

	.elftype	@"ET_EXEC"


//--------------------- .note.nv.tkinfo           --------------------------
	.section	.note.nv.tkinfo,"",@"SHT_NOTE"
	.sectionflags	@"SHF_NOTE_NV_TKINFO"
	.tkinfo
        /*0018*/ 	.word	0x00000002
        /*0030*/ 	.string	""
        /*0030*/ 	.string	"ptxas"
        /*0030*/ 	.string	"Cuda compilation tools, release 13.0, V13.0.88"
        /*0030*/ 	.string	"Build cuda_13.0.r13.0/compiler.36424714_0"
        /*0030*/ 	.string	"-v  -suppress-debug-info  -lineinfo  -arch sm_80 "



//--------------------- .note.nv.cuinfo           --------------------------
	.section	.note.nv.cuinfo,"",@"SHT_NOTE"
	.sectionflags	@"SHF_NOTE_NV_CUINFO"
        /*0018*/ 	.short	0x0002
        /*001a*/ 	.short	0x0050
        /*001c*/ 	.short	0x0082
	.zero		2


//--------------------- .nv.info                  --------------------------
	.section	.nv.info,"",@"SHT_CUDA_INFO"
	.align	4


	//----- nvinfo : EIATTR_REGCOUNT
	.align		4
        /*0000*/ 	.byte	0x04, 0x2f
        /*0002*/ 	.short	(.L_1 - .L_0)
	.align		4
.L_0:
        /*0004*/ 	.word	index@(matmul_kernel)
        /*0008*/ 	.word	0x000000ff


	//----- nvinfo : EIATTR_FRAME_SIZE
	.align		4
.L_1:
        /*000c*/ 	.byte	0x04, 0x11
        /*000e*/ 	.short	(.L_3 - .L_2)
	.align		4
.L_2:
        /*0010*/ 	.word	index@(matmul_kernel)
        /*0014*/ 	.word	0x00000000


	//----- nvinfo : EIATTR_MIN_STACK_SIZE
	.align		4
.L_3:
        /*0018*/ 	.byte	0x04, 0x12
        /*001a*/ 	.short	(.L_5 - .L_4)
	.align		4
.L_4:
        /*001c*/ 	.word	index@(matmul_kernel)
        /*0020*/ 	.word	0x00000000
.L_5:


//--------------------- .nv.info.matmul_kernel    --------------------------
	.section	.nv.info.matmul_kernel,"",@"SHT_CUDA_INFO"
	.sectionflags	@""
	.align	4


	//----- nvinfo : EIATTR_CUDA_API_VERSION
	.align		4
        /*0000*/ 	.byte	0x04, 0x37
        /*0002*/ 	.short	(.L_7 - .L_6)
.L_6:
        /*0004*/ 	.word	0x00000082


	//----- nvinfo : EIATTR_SW2861232_WAR
	.align		4
.L_7:
        /*0008*/ 	.byte	0x01, 0x35
	.zero		2


	//----- nvinfo : EIATTR_PARAM_CBANK
	.align		4
        /*000c*/ 	.byte	0x04, 0x0a
        /*000e*/ 	.short	(.L_9 - .L_8)
	.align		4
.L_8:
        /*0010*/ 	.word	index@(.nv.constant0.matmul_kernel)
        /*0014*/ 	.short	0x0160
        /*0016*/ 	.short	0x0050


	//----- nvinfo : EIATTR_CBANK_PARAM_SIZE
	.align		4
.L_9:
        /*0018*/ 	.byte	0x03, 0x19
        /*001a*/ 	.short	0x0050


	//----- nvinfo : EIATTR_KPARAM_INFO
	.align		4
        /*001c*/ 	.byte	0x04, 0x17
        /*001e*/ 	.short	(.L_11 - .L_10)
.L_10:
        /*0020*/ 	.word	0x00000000
        /*0024*/ 	.short	0x000d
        /*0026*/ 	.short	0x0048
        /*0028*/ 	.byte	0x00, 0xf4, 0x21, 0x00


	//----- nvinfo : EIATTR_KPARAM_INFO
	.align		4
.L_11:
        /*002c*/ 	.byte	0x04, 0x17
        /*002e*/ 	.short	(.L_13 - .L_12)
.L_12:
        /*0030*/ 	.word	0x00000000
        /*0034*/ 	.short	0x000c
        /*0036*/ 	.short	0x0040
        /*0038*/ 	.byte	0x00, 0xf4, 0x21, 0x00


	//----- nvinfo : EIATTR_KPARAM_INFO
	.align		4
.L_13:
        /*003c*/ 	.byte	0x04, 0x17
        /*003e*/ 	.short	(.L_15 - .L_14)
.L_14:
        /*0040*/ 	.word	0x00000000
        /*0044*/ 	.short	0x000b
        /*0046*/ 	.short	0x0038
        /*0048*/ 	.byte	0x00, 0xf0, 0x11, 0x00


	//----- nvinfo : EIATTR_KPARAM_INFO
	.align		4
.L_15:
        /*004c*/ 	.byte	0x04, 0x17
        /*004e*/ 	.short	(.L_17 - .L_16)
.L_16:
        /*0050*/ 	.word	0x00000000
        /*0054*/ 	.short	0x000a
        /*0056*/ 	.short	0x0034
        /*0058*/ 	.byte	0x00, 0xf0, 0x11, 0x00


	//----- nvinfo : EIATTR_KPARAM_INFO
	.align		4
.L_17:
        /*005c*/ 	.byte	0x04, 0x17
        /*005e*/ 	.short	(.L_19 - .L_18)
.L_18:
        /*0060*/ 	.word	0x00000000
        /*0064*/ 	.short	0x0009
        /*0066*/ 	.short	0x0030
        /*0068*/ 	.byte	0x00, 0xf0, 0x11, 0x00


	//----- nvinfo : EIATTR_KPARAM_INFO
	.align		4
.L_19:
        /*006c*/ 	.byte	0x04, 0x17
        /*006e*/ 	.short	(.L_21 - .L_20)
.L_20:
        /*0070*/ 	.word	0x00000000
        /*0074*/ 	.short	0x0008
        /*0076*/ 	.short	0x002c
        /*0078*/ 	.byte	0x00, 0xf0, 0x11, 0x00


	//----- nvinfo : EIATTR_KPARAM_INFO
	.align		4
.L_21:
        /*007c*/ 	.byte	0x04, 0x17
        /*007e*/ 	.short	(.L_23 - .L_22)
.L_22:
        /*0080*/ 	.word	0x00000000
        /*0084*/ 	.short	0x0007
        /*0086*/ 	.short	0x0028
        /*0088*/ 	.byte	0x00, 0xf0, 0x11, 0x00


	//----- nvinfo : EIATTR_KPARAM_INFO
	.align		4
.L_23:
        /*008c*/ 	.byte	0x04, 0x17
        /*008e*/ 	.short	(.L_25 - .L_24)
.L_24:
        /*0090*/ 	.word	0x00000000
        /*0094*/ 	.short	0x0006
        /*0096*/ 	.short	0x0024
        /*0098*/ 	.byte	0x00, 0xf0, 0x11, 0x00


	//----- nvinfo : EIATTR_KPARAM_INFO
	.align		4
.L_25:
        /*009c*/ 	.byte	0x04, 0x17
        /*009e*/ 	.short	(.L_27 - .L_26)
.L_26:
        /*00a0*/ 	.word	0x00000000
        /*00a4*/ 	.short	0x0005
        /*00a6*/ 	.short	0x0020
        /*00a8*/ 	.byte	0x00, 0xf0, 0x11, 0x00


	//----- nvinfo : EIATTR_KPARAM_INFO
	.align		4
.L_27:
        /*00ac*/ 	.byte	0x04, 0x17
        /*00ae*/ 	.short	(.L_29 - .L_28)
.L_28:
        /*00b0*/ 	.word	0x00000000
        /*00b4*/ 	.short	0x0004
        /*00b6*/ 	.short	0x001c
        /*00b8*/ 	.byte	0x00, 0xf0, 0x11, 0x00


	//----- nvinfo : EIATTR_KPARAM_INFO
	.align		4
.L_29:
        /*00bc*/ 	.byte	0x04, 0x17
        /*00be*/ 	.short	(.L_31 - .L_30)
.L_30:
        /*00c0*/ 	.word	0x00000000
        /*00c4*/ 	.short	0x0003
        /*00c6*/ 	.short	0x0018
        /*00c8*/ 	.byte	0x00, 0xf0, 0x11, 0x00


	//----- nvinfo : EIATTR_KPARAM_INFO
	.align		4
.L_31:
        /*00cc*/ 	.byte	0x04, 0x17
        /*00ce*/ 	.short	(.L_33 - .L_32)
.L_32:
        /*00d0*/ 	.word	0x00000000
        /*00d4*/ 	.short	0x0002
        /*00d6*/ 	.short	0x0010
        /*00d8*/ 	.byte	0x00, 0xf4, 0x21, 0x00


	//----- nvinfo : EIATTR_KPARAM_INFO
	.align		4
.L_33:
        /*00dc*/ 	.byte	0x04, 0x17
        /*00de*/ 	.short	(.L_35 - .L_34)
.L_34:
        /*00e0*/ 	.word	0x00000000
        /*00e4*/ 	.short	0x0001
        /*00e6*/ 	.short	0x0008
        /*00e8*/ 	.byte	0x00, 0xf4, 0x21, 0x00


	//----- nvinfo : EIATTR_KPARAM_INFO
	.align		4
.L_35:
        /*00ec*/ 	.byte	0x04, 0x17
        /*00ee*/ 	.short	(.L_37 - .L_36)
.L_36:
        /*00f0*/ 	.word	0x00000000
        /*00f4*/ 	.short	0x0000
        /*00f6*/ 	.short	0x0000
        /*00f8*/ 	.byte	0x00, 0xf4, 0x21, 0x00


	//----- nvinfo : EIATTR_MAXREG_COUNT
	.align		4
.L_37:
        /*00fc*/ 	.byte	0x03, 0x1b
        /*00fe*/ 	.short	0x00ff


	//----- nvinfo : EIATTR_NUM_BARRIERS
	.align		4
        /*0100*/ 	.byte	0x02, 0x4c
        /*0102*/ 	.byte	0x01
	.zero		1


	//----- nvinfo : EIATTR_MERCURY_ISA_VERSION
	.align		4
        /*0104*/ 	.byte	0x03, 0x5f
        /*0106*/ 	.short	0x0000


	//----- nvinfo : EIATTR_EXIT_INSTR_OFFSETS
	.align		4
        /*0108*/ 	.byte	0x04, 0x1c
        /*010a*/ 	.short	(.L_39 - .L_38)


	//   ....[0]....
.L_38:
        /*010c*/ 	.word	0x000038f0


	//   ....[1]....
        /*0110*/ 	.word	0x00003920


	//----- nvinfo : EIATTR_REQNTID
	.align		4
.L_39:
        /*0114*/ 	.byte	0x04, 0x10
        /*0116*/ 	.short	(.L_41 - .L_40)
.L_40:
        /*0118*/ 	.word	0x00000080
        /*011c*/ 	.word	0x00000001
        /*0120*/ 	.word	0x00000001
.L_41:


//--------------------- .nv.callgraph             --------------------------
	.section	.nv.callgraph,"",@"SHT_CUDA_CALLGRAPH"
	.align	4
	.sectionentsize	8
	.align		4
        /*0000*/ 	.word	0x00000000
	.align		4
        /*0004*/ 	.word	0xffffffff
	.align		4
        /*0008*/ 	.word	0x00000000
	.align		4
        /*000c*/ 	.word	0xfffffffe
	.align		4
        /*0010*/ 	.word	0x00000000
	.align		4
        /*0014*/ 	.word	0xfffffffd
	.align		4
        /*0018*/ 	.word	0x00000000
	.align		4
        /*001c*/ 	.word	0xfffffffc


//--------------------- .nv.rel.action            --------------------------
	.section	.nv.rel.action,"",@"SHT_CUDA_RELOCINFO"
	.align	8
	.sectionentsize	8
        /*0000*/ 	.byte	0x73, 0x00, 0x00, 0x00, 0x00, 0x00, 0x00, 0x00, 0x00, 0x00, 0x00, 0x11, 0x25, 0x00, 0x05, 0x36


//--------------------- .nv.constant0.matmul_kernel --------------------------
	.section	.nv.constant0.matmul_kernel,"a",@progbits
	.sectionflags	@""
	.align	4
.nv.constant0.matmul_kernel:
	.zero		432


//--------------------- .text.matmul_kernel       --------------------------
	.section	.text.matmul_kernel,"ax",@progbits
	.sectioninfo	@"SHI_REGISTERS=255"
	.align	128
        .global         matmul_kernel
        .type           matmul_kernel,@function
        .size           matmul_kernel,(.L_x_4 - matmul_kernel)
        .other          matmul_kernel,@"STO_CUDA_ENTRY STV_DEFAULT"
matmul_kernel:
.text.matmul_kernel:
[----:B------:R-:W-:Y:S02]  /*0000*/  IMAD.MOV.U32 R1, RZ, RZ, c[0x0][0x28] ;  /* 0x00000a00ff017624 */ /* 0x000fe400078e00ff */
[----:B------:R-:W-:Y:S01]  /*0010*/  IMAD.MOV.U32 R6, RZ, RZ, 0xf ;  /* 0x0000000fff067424 */ /* 0x000fe200078e00ff */
[----:B------:R-:W0:Y:S01]  /*0020*/  S2R R5, SR_CTAID.X ;  /* 0x0000000000057919 */ /* 0x000e220000002500 */
[----:B------:R-:W-:-:S03]  /*0030*/  ULDC.64 UR8, c[0x0][0x118] ;  /* 0x0000460000087ab9 */ /* 0x000fc60000000a00 */
[----:B------:R-:W-:Y:S01]  /*0040*/  IADD3 R0, R6, c[0x0][0x17c], RZ ;  /* 0x00005f0006007a10 */ /* 0x000fe20007ffe0ff */
[----:B------:R-:W1:Y:S03]  /*0050*/  S2R R12, SR_TID.X ;  /* 0x00000000000c7919 */ /* 0x000e660000002100 */
[----:B------:R-:W-:-:S04]  /*0060*/  SHF.R.S32.HI R3, RZ, 0x1f, R0 ;  /* 0x0000001fff037819 */ /* 0x000fc80000011400 */
[----:B------:R-:W-:-:S04]  /*0070*/  LEA.HI R3, R3, R0, RZ, 0x4 ;  /* 0x0000000003037211 */ /* 0x000fc800078f20ff */
[----:B------:R-:W-:-:S05]  /*0080*/  SHF.R.S32.HI R3, RZ, 0x4, R3 ;  /* 0x00000004ff037819 */ /* 0x000fca0000011403 */
[----:B------:R-:W-:Y:S01]  /*0090*/  IMAD.SHL.U32 R4, R3, 0x8, RZ ;  /* 0x0000000803047824 */ /* 0x000fe200078e00ff */
[----:B0-----:R-:W-:-:S04]  /*00a0*/  IABS R10, R5 ;  /* 0x00000005000a7213 */ /* 0x001fc80000000000 */
[-C--:B------:R-:W-:Y:S02]  /*00b0*/  IABS R7, R4.reuse ;  /* 0x0000000400077213 */ /* 0x080fe40000000000 */
[----:B------:R-:W-:Y:S02]  /*00c0*/  IABS R11, R4 ;  /* 0x00000004000b7213 */ /* 0x000fe40000000000 */
[----:B------:R-:W0:Y:S08]  /*00d0*/  I2F.RP R0, R7 ;  /* 0x0000000700007306 */ /* 0x000e300000209400 */
[----:B0-----:R-:W0:Y:S02]  /*00e0*/  MUFU.RCP R0, R0 ;  /* 0x0000000000007308 */ /* 0x001e240000001000 */
[----:B0-----:R-:W-:Y:S01]  /*00f0*/  IADD3 R2, R0, 0xffffffe, RZ ;  /* 0x0ffffffe00027810 */ /* 0x001fe20007ffe0ff */
[----:B------:R-:W-:-:S05]  /*0100*/  IMAD.MOV R0, RZ, RZ, -R11 ;  /* 0x000000ffff007224 */ /* 0x000fca00078e0a0b */
[----:B------:R0:W2:Y:S02]  /*0110*/  F2I.FTZ.U32.TRUNC.NTZ R3, R2 ;  /* 0x0000000200037305 */ /* 0x0000a4000021f000 */
[----:B0-----:R-:W-:Y:S02]  /*0120*/  IMAD.MOV.U32 R2, RZ, RZ, RZ ;  /* 0x000000ffff027224 */ /* 0x001fe400078e00ff */
[----:B--2---:R-:W-:-:S04]  /*0130*/  IMAD.MOV R8, RZ, RZ, -R3 ;  /* 0x000000ffff087224 */ /* 0x004fc800078e0a03 */
[----:B------:R-:W-:Y:S02]  /*0140*/  IMAD R9, R8, R7, RZ ;  /* 0x0000000708097224 */ /* 0x000fe400078e02ff */
[----:B------:R-:W-:Y:S01]  /*0150*/  IMAD.MOV.U32 R8, RZ, RZ, R10 ;  /* 0x000000ffff087224 */ /* 0x000fe200078e000a */
[----:B-1----:R-:W-:Y:S01]  /*0160*/  SHF.R.U32.HI R10, RZ, 0x4, R12 ;  /* 0x00000004ff0a7819 */ /* 0x002fe2000001160c */
[----:B------:R-:W-:-:S06]  /*0170*/  IMAD.HI.U32 R3, R3, R9, R2 ;  /* 0x0000000903037227 */ /* 0x000fcc00078e0002 */
[----:B------:R-:W-:-:S04]  /*0180*/  IMAD.HI.U32 R3, R3, R8, RZ ;  /* 0x0000000803037227 */ /* 0x000fc800078e00ff */
[----:B------:R-:W-:-:S05]  /*0190*/  IMAD R0, R3, R0, R8 ;  /* 0x0000000003007224 */ /* 0x000fca00078e0208 */
[----:B------:R-:W-:-:S13]  /*01a0*/  ISETP.GT.U32.AND P1, PT, R7, R0, PT ;  /* 0x000000000700720c */ /* 0x000fda0003f24070 */
[----:B------:R-:W-:Y:S01]  /*01b0*/  @!P1 IMAD.IADD R0, R0, 0x1, -R7 ;  /* 0x0000000100009824 */ /* 0x000fe200078e0a07 */
[----:B------:R-:W-:Y:S02]  /*01c0*/  @!P1 IADD3 R3, R3, 0x1, RZ ;  /* 0x0000000103039810 */ /* 0x000fe40007ffe0ff */
[----:B------:R-:W-:Y:S02]  /*01d0*/  ISETP.NE.AND P1, PT, R4, RZ, PT ;  /* 0x000000ff0400720c */ /* 0x000fe40003f25270 */
[----:B------:R-:W-:Y:S02]  /*01e0*/  ISETP.GE.U32.AND P0, PT, R0, R7, PT ;  /* 0x000000070000720c */ /* 0x000fe40003f06070 */
[----:B------:R-:W-:-:S04]  /*01f0*/  LOP3.LUT R0, R5, R4, RZ, 0x3c, !PT ;  /* 0x0000000405007212 */ /* 0x000fc800078e3cff */
[----:B------:R-:W-:Y:S02]  /*0200*/  ISETP.GE.AND P2, PT, R0, RZ, PT ;  /* 0x000000ff0000720c */ /* 0x000fe40003f46270 */
[----:B------:R-:W-:-:S05]  /*0210*/  IADD3 R0, R6, c[0x0][0x178], RZ ;  /* 0x00005e0006007a10 */ /* 0x000fca0007ffe0ff */
[----:B------:R-:W-:-:S05]  /*0220*/  @P0 IADD3 R3, R3, 0x1, RZ ;  /* 0x0000000103030810 */ /* 0x000fca0007ffe0ff */
[----:B------:R-:W-:Y:S01]  /*0230*/  IMAD.MOV.U32 R2, RZ, RZ, R3 ;  /* 0x000000ffff027224 */ /* 0x000fe200078e0003 */
[----:B------:R-:W-:-:S03]  /*0240*/  SHF.R.S32.HI R3, RZ, 0x1f, R0 ;  /* 0x0000001fff037819 */ /* 0x000fc60000011400 */
[----:B------:R-:W-:Y:S01]  /*0250*/  @!P2 IMAD.MOV R2, RZ, RZ, -R2 ;  /* 0x000000ffff02a224 */ /* 0x000fe200078e0a02 */
[----:B------:R-:W-:Y:S02]  /*0260*/  @!P1 LOP3.LUT R2, RZ, R4, RZ, 0x33, !PT ;  /* 0x00000004ff029212 */ /* 0x000fe400078e33ff */
[----:B------:R-:W-:-:S03]  /*0270*/  LEA.HI R3, R3, R0, RZ, 0x4 ;  /* 0x0000000003037211 */ /* 0x000fc600078f20ff */
[----:B------:R-:W-:Y:S02]  /*0280*/  IMAD.SHL.U32 R6, R2, 0x8, RZ ;  /* 0x0000000802067824 */ /* 0x000fe400078e00ff */
[----:B------:R-:W-:-:S03]  /*0290*/  IMAD.MOV R2, RZ, RZ, -R2 ;  /* 0x000000ffff027224 */ /* 0x000fc600078e0a02 */
[----:B------:R-:W-:Y:S01]  /*02a0*/  LEA.HI.SX32 R3, R3, -R6, 0x1c ;  /* 0x8000000603037211 */ /* 0x000fe200078fe2ff */
[----:B------:R-:W-:-:S03]  /*02b0*/  IMAD R8, R4, R2, R5 ;  /* 0x0000000204087224 */ /* 0x000fc600078e0205 */
[----:B------:R-:W-:-:S04]  /*02c0*/  IMNMX R11, R3, 0x8, PT ;  /* 0x00000008030b7817 */ /* 0x000fc80003800200 */
[-C--:B------:R-:W-:Y:S02]  /*02d0*/  IABS R7, R11.reuse ;  /* 0x0000000b00077213 */ /* 0x080fe40000000000 */
[----:B------:R-:W-:Y:S02]  /*02e0*/  IABS R4, R11 ;  /* 0x0000000b00047213 */ /* 0x000fe40000000000 */
[----:B------:R-:W0:Y:S08]  /*02f0*/  I2F.RP R0, R7 ;  /* 0x0000000700007306 */ /* 0x000e300000209400 */
[----:B0-----:R-:W0:Y:S02]  /*0300*/  MUFU.RCP R0, R0 ;  /* 0x0000000000007308 */ /* 0x001e240000001000 */
[----:B0-----:R-:W-:Y:S01]  /*0310*/  IADD3 R3, R0, 0xffffffe, RZ ;  /* 0x0ffffffe00037810 */ /* 0x001fe20007ffe0ff */
[----:B------:R-:W-:-:S02]  /*0320*/  IMAD.MOV R0, RZ, RZ, -R4 ;  /* 0x000000ffff007224 */ /* 0x000fc400078e0a04 */
[----:B------:R-:W-:-:S03]  /*0330*/  IMAD.MOV.U32 R4, RZ, RZ, c[0x0][0x180] ;  /* 0x00006000ff047624 */ /* 0x000fc600078e00ff */
[----:B------:R-:W0:Y:S02]  /*0340*/  F2I.FTZ.U32.TRUNC.NTZ R3, R3 ;  /* 0x0000000300037305 */ /* 0x000e24000021f000 */
[----:B------:R-:W-:Y:S01]  /*0350*/  IADD3 R4, R4, 0xff, RZ ;  /* 0x000000ff04047810 */ /* 0x000fe20007ffe0ff */
[----:B0-----:R-:W-:-:S04]  /*0360*/  IMAD.MOV R9, RZ, RZ, -R3 ;  /* 0x000000ffff097224 */ /* 0x001fc800078e0a03 */
[----:B------:R-:W-:Y:S01]  /*0370*/  IMAD.MOV.U32 R2, RZ, RZ, R9 ;  /* 0x000000ffff027224 */ /* 0x000fe200078e0009 */
[----:B------:R-:W-:-:S03]  /*0380*/  IABS R9, R8 ;  /* 0x0000000800097213 */ /* 0x000fc60000000000 */
[----:B------:R-:W-:Y:S02]  /*0390*/  IMAD R5, R2, R7, RZ ;  /* 0x0000000702057224 */ /* 0x000fe400078e02ff */
[----:B------:R-:W-:-:S04]  /*03a0*/  IMAD.MOV.U32 R2, RZ, RZ, RZ ;  /* 0x000000ffff027224 */ /* 0x000fc800078e00ff */
[----:B------:R-:W-:-:S06]  /*03b0*/  IMAD.HI.U32 R2, R3, R5, R2 ;  /* 0x0000000503027227 */ /* 0x000fcc00078e0002 */
[----:B------:R-:W-:-:S04]  /*03c0*/  IMAD.HI.U32 R2, R2, R9, RZ ;  /* 0x0000000902027227 */ /* 0x000fc800078e00ff */
[----:B------:R-:W-:Y:S01]  /*03d0*/  IMAD R0, R2, R0, R9 ;  /* 0x0000000002007224 */ /* 0x000fe200078e0209 */
[----:B------:R-:W-:-:S04]  /*03e0*/  SHF.R.U32.HI R9, RZ, 0x4, R12 ;  /* 0x00000004ff097819 */ /* 0x000fc8000001160c */
[----:B------:R-:W-:Y:S02]  /*03f0*/  ISETP.GT.U32.AND P1, PT, R7, R0, PT ;  /* 0x000000000700720c */ /* 0x000fe40003f24070 */
[----:B------:R-:W-:-:S11]  /*0400*/  SGXT.U32 R9, R9, 0x3 ;  /* 0x000000030909781a */ /* 0x000fd60000000000 */
[----:B------:R-:W-:Y:S01]  /*0410*/  @!P1 IMAD.IADD R0, R0, 0x1, -R7 ;  /* 0x0000000100009824 */ /* 0x000fe200078e0a07 */
[----:B------:R-:W-:Y:S02]  /*0420*/  @!P1 IADD3 R2, R2, 0x1, RZ ;  /* 0x0000000102029810 */ /* 0x000fe40007ffe0ff */
[----:B------:R-:W-:Y:S02]  /*0430*/  ISETP.NE.AND P1, PT, R11, RZ, PT ;  /* 0x000000ff0b00720c */ /* 0x000fe40003f25270 */
[----:B------:R-:W-:Y:S02]  /*0440*/  ISETP.GE.U32.AND P0, PT, R0, R7, PT ;  /* 0x000000070000720c */ /* 0x000fe40003f06070 */
[----:B------:R-:W-:-:S04]  /*0450*/  LOP3.LUT R0, R8, R11, RZ, 0x3c, !PT ;  /* 0x0000000b08007212 */ /* 0x000fc800078e3cff */
[----:B------:R-:W-:-:S07]  /*0460*/  ISETP.GE.AND P2, PT, R0, RZ, PT ;  /* 0x000000ff0000720c */ /* 0x000fce0003f46270 */
[----:B------:R-:W-:Y:S02]  /*0470*/  @P0 IADD3 R2, R2, 0x1, RZ ;  /* 0x0000000102020810 */ /* 0x000fe40007ffe0ff */
[----:B------:R-:W-:-:S04]  /*0480*/  ISETP.GT.AND P0, PT, R4, 0xff, PT ;  /* 0x000000ff0400780c */ /* 0x000fc80003f04270 */
[----:B------:R-:W-:Y:S01]  /*0490*/  @!P2 IMAD.MOV R2, RZ, RZ, -R2 ;  /* 0x000000ffff02a224 */ /* 0x000fe200078e0a02 */
[----:B------:R-:W-:-:S05]  /*04a0*/  @!P1 LOP3.LUT R2, RZ, R11, RZ, 0x33, !PT ;  /* 0x0000000bff029212 */ /* 0x000fca00078e33ff */
[----:B------:R-:W-:-:S03]  /*04b0*/  IMAD.MOV R0, RZ, RZ, -R2 ;  /* 0x000000ffff007224 */ /* 0x000fc600078e0a02 */
[C---:B------:R-:W-:Y:S01]  /*04c0*/  @!P0 IMAD.SHL.U32 R7, R12.reuse, 0x20, RZ ;  /* 0x000000200c078824 */ /* 0x040fe200078e00ff */
[----:B------:R-:W-:Y:S01]  /*04d0*/  @!P0 PRMT R76, RZ, 0x7610, R76 ;  /* 0x00007610ff4c8816 */ /* 0x000fe2000000004c */
[----:B------:R-:W-:Y:S01]  /*04e0*/  IMAD R0, R11, R0, R8 ;  /* 0x000000000b007224 */ /* 0x000fe200078e0208 */
[C---:B------:R-:W-:Y:S01]  /*04f0*/  LOP3.LUT R11, R12.reuse, 0xf, RZ, 0xc0, !PT ;  /* 0x0000000f0c0b7812 */ /* 0x040fe200078ec0ff */
[----:B------:R-:W-:Y:S01]  /*0500*/  @!P0 IMAD.SHL.U32 R8, R12, 0x10, RZ ;  /* 0x000000100c088824 */ /* 0x000fe200078e00ff */
[----:B------:R-:W-:Y:S01]  /*0510*/  @!P0 PRMT R78, RZ, 0x7610, R78 ;  /* 0x00007610ff4e8816 */ /* 0x000fe2000000004e */
[----:B------:R-:W-:Y:S01]  /*0520*/  IMAD.IADD R0, R6, 0x1, R0 ;  /* 0x0000000106007824 */ /* 0x000fe200078e0200 */
[----:B------:R-:W-:Y:S01]  /*0530*/  @!P0 PRMT R76, R76, 0x5410, RZ ;  /* 0x000054104c4c8816 */ /* 0x000fe200000000ff */
[----:B------:R-:W-:Y:S01]  /*0540*/  IMAD.SHL.U32 R6, R2, 0x10, RZ ;  /* 0x0000001002067824 */ /* 0x000fe200078e00ff */
[----:B------:R-:W-:Y:S01]  /*0550*/  @!P0 PRMT R78, R78, 0x5410, RZ ;  /* 0x000054104e4e8816 */ /* 0x000fe200000000ff */
[----:B------:R-:W-:Y:S01]  /*0560*/  IMAD R11, R0, 0x10, R11 ;  /* 0x00000010000b7824 */ /* 0x000fe200078e020b */
[----:B------:R-:W-:Y:S01]  /*0570*/  @!P0 LOP3.LUT R7, R7, 0x60, RZ, 0xc0, !PT ;  /* 0x0000006007078812 */ /* 0x000fe200078ec0ff */
[----:B------:R-:W-:Y:S05]  /*0580*/  @!P0 BRA `(.L_x_0) ;  /* 0x0000315000008947 */ /* 0x000fea0003800000 */
[----:B------:R-:W-:Y:S01]  /*0590*/  IABS R31, c[0x0][0x17c] ;  /* 0x00005f00001f7a13 */ /* 0x000fe20000000000 */
[----:B------:R-:W-:Y:S01]  /*05a0*/  IMAD.MOV.U32 R45, RZ, RZ, c[0x0][0x188] ;  /* 0x00006200ff2d7624 */ /* 0x000fe200078e00ff */
[C---:B------:R-:W-:Y:S01]  /*05b0*/  IADD3 R0, R6.reuse, 0xf, RZ ;  /* 0x0000000f06007810 */ /* 0x040fe20007ffe0ff */
[----:B------:R-:W-:Y:S01]  /*05c0*/  IMAD R44, R9, c[0x0][0x188], RZ ;  /* 0x00006200092c7a24 */ /* 0x000fe200078e02ff */
[----:B------:R-:W0:Y:S01]  /*05d0*/  I2F.RP R5, R31 ;  /* 0x0000001f00057306 */ /* 0x000e220000209400 */
[----:B------:R-:W-:Y:S01]  /*05e0*/  IADD3 R7, R6, 0xe, RZ ;  /* 0x0000000e06077810 */ /* 0x000fe20007ffe0ff */
[----:B------:R-:W-:Y:S01]  /*05f0*/  CS2R R76, SRZ ;  /* 0x00000000004c7805 */ /* 0x000fe2000001ff00 */
[----:B------:R-:W-:Y:S01]  /*0600*/  IABS R15, R0 ;  /* 0x00000000000f7213 */ /* 0x000fe20000000000 */
[----:B------:R-:W-:Y:S01]  /*0610*/  CS2R R78, SRZ ;  /* 0x00000000004e7805 */ /* 0x000fe2000001ff00 */
[----:B------:R-:W-:Y:S01]  /*0620*/  ISETP.GE.AND P3, PT, R0, RZ, PT ;  /* 0x000000ff0000720c */ /* 0x000fe20003f66270 */
[----:B------:R-:W-:Y:S01]  /*0630*/  IMAD.SHL.U32 R45, R45, 0x100, RZ ;  /* 0x000001002d2d7824 */ /* 0x000fe200078e00ff */
[----:B------:R-:W-:Y:S01]  /*0640*/  IABS R16, R7 ;  /* 0x0000000700107213 */ /* 0x000fe20000000000 */
[----:B------:R-:W-:Y:S01]  /*0650*/  ULDC UR6, c[0x0][0x18c] ;  /* 0x0000630000067ab9 */ /* 0x000fe20000000800 */
[C---:B------:R-:W-:Y:S01]  /*0660*/  IADD3 R8, R6.reuse, 0xd, RZ ;  /* 0x0000000d06087810 */ /* 0x040fe20007ffe0ff */
[----:B------:R-:W-:Y:S01]  /*0670*/  ULDC UR7, c[0x0][0x180] ;  /* 0x0000600000077ab9 */ /* 0x000fe20000000800 */
[----:B------:R-:W-:Y:S01]  /*0680*/  IADD3 R30, R6, 0xa, RZ ;  /* 0x0000000a061e7810 */ /* 0x000fe20007ffe0ff */
[----:B------:R-:W-:Y:S01]  /*0690*/  USHF.L.U32 UR6, UR6, 0x8, URZ ;  /* 0x0000000806067899 */ /* 0x000fe2000800063f */
[----:B------:R-:W-:Y:S01]  /*06a0*/  IABS R17, R8 ;  /* 0x0000000800117213 */ /* 0x000fe20000000000 */
[----:B------:R-:W-:Y:S01]  /*06b0*/  ULDC.64 UR4, c[0x0][0x168] ;  /* 0x00005a0000047ab9 */ /* 0x000fe20000000a00 */
[----:B------:R-:W-:Y:S01]  /*06c0*/  ISETP.GE.AND P0, PT, R8, RZ, PT ;  /* 0x000000ff0800720c */ /* 0x000fe20003f06270 */
[----:B0-----:R-:W0:Y:S01]  /*06d0*/  MUFU.RCP R5, R5 ;  /* 0x0000000500057308 */ /* 0x001e220000001000 */
[----:B------:R-:W-:-:S02]  /*06e0*/  IADD3 R8, R6, 0xb, RZ ;  /* 0x0000000b06087810 */ /* 0x000fc40007ffe0ff */
[----:B------:R-:W-:Y:S02]  /*06f0*/  IADD3 R34, R6, 0x8, RZ ;  /* 0x0000000806227810 */ /* 0x000fe40007ffe0ff */
[----:B------:R-:W-:Y:S02]  /*0700*/  ISETP.GE.AND P1, PT, R7, RZ, PT ;  /* 0x000000ff0700720c */ /* 0x000fe40003f26270 */
[----:B------:R-:W-:Y:S02]  /*0710*/  IABS R19, R30 ;  /* 0x0000001e00137213 */ /* 0x000fe40000000000 */
[----:B------:R-:W-:Y:S02]  /*0720*/  IABS R23, R34 ;  /* 0x0000002200177213 */ /* 0x000fe40000000000 */
[----:B------:R-:W-:Y:S02]  /*0730*/  ISETP.GE.AND P2, PT, R8, RZ, PT ;  /* 0x000000ff0800720c */ /* 0x000fe40003f46270 */
[----:B------:R-:W-:-:S02]  /*0740*/  IADD3 R36, R6, 0x6, RZ ;  /* 0x0000000606247810 */ /* 0x000fc40007ffe0ff */
[C---:B------:R-:W-:Y:S02]  /*0750*/  IADD3 R32, R6.reuse, 0x9, RZ ;  /* 0x0000000906207810 */ /* 0x040fe40007ffe0ff */
[----:B0-----:R-:W-:Y:S02]  /*0760*/  IADD3 R2, R5, 0xffffffe, RZ ;  /* 0x0ffffffe05027810 */ /* 0x001fe40007ffe0ff */
[----:B------:R-:W-:Y:S02]  /*0770*/  IABS R21, R32 ;  /* 0x0000002000157213 */ /* 0x000fe40000000000 */
[----:B------:R0:W1:Y:S01]  /*0780*/  F2I.FTZ.U32.TRUNC.NTZ R3, R2 ;  /* 0x0000000200037305 */ /* 0x000062000021f000 */
[----:B------:R-:W-:Y:S02]  /*0790*/  IABS R33, c[0x0][0x178] ;  /* 0x00005e0000217a13 */ /* 0x000fe40000000000 */
[C---:B------:R-:W-:Y:S02]  /*07a0*/  IADD3 R35, R6.reuse, 0x7, RZ ;  /* 0x0000000706237810 */ /* 0x040fe40007ffe0ff */
[----:B------:R-:W-:-:S02]  /*07b0*/  IADD3 R37, R6, 0x5, RZ ;  /* 0x0000000506257810 */ /* 0x000fc40007ffe0ff */
[C---:B------:R-:W-:Y:S01]  /*07c0*/  IADD3 R38, R6.reuse, 0x4, RZ ;  /* 0x0000000406267810 */ /* 0x040fe20007ffe0ff */
[----:B0-----:R-:W-:Y:S01]  /*07d0*/  IMAD.MOV.U32 R2, RZ, RZ, RZ ;  /* 0x000000ffff027224 */ /* 0x001fe200078e00ff */
[C---:B------:R-:W-:Y:S02]  /*07e0*/  IADD3 R40, R6.reuse, 0x2, RZ ;  /* 0x0000000206287810 */ /* 0x040fe40007ffe0ff */
[C---:B------:R-:W-:Y:S02]  /*07f0*/  IADD3 R25, R6.reuse, 0x1, RZ ;  /* 0x0000000106197810 */ /* 0x040fe40007ffe0ff */
[----:B------:R-:W-:Y:S01]  /*0800*/  IABS R27, R40 ;  /* 0x00000028001b7213 */ /* 0x000fe20000000000 */
[----:B-1----:R-:W-:Y:S01]  /*0810*/  IMAD.MOV R14, RZ, RZ, -R3 ;  /* 0x000000ffff0e7224 */ /* 0x002fe200078e0a03 */
[----:B------:R-:W-:Y:S02]  /*0820*/  IADD3 R39, R6, 0x3, RZ ;  /* 0x0000000306277810 */ /* 0x000fe40007ffe0ff */
[----:B------:R-:W-:Y:S01]  /*0830*/  IABS R29, R6 ;  /* 0x00000006001d7213 */ /* 0x000fe20000000000 */
[----:B------:R-:W-:Y:S01]  /*0840*/  IMAD R13, R14, R31, RZ ;  /* 0x0000001f0e0d7224 */ /* 0x000fe200078e02ff */
[----:B------:R-:W-:Y:S01]  /*0850*/  IABS R60, R11 ;  /* 0x0000000b003c7213 */ /* 0x000fe20000000000 */
[----:B------:R-:W-:Y:S01]  /*0860*/  IMAD.MOV.U32 R14, RZ, RZ, R15 ;  /* 0x000000ffff0e7224 */ /* 0x000fe200078e000f */
[----:B------:R-:W-:Y:S01]  /*0870*/  LOP3.LUT R41, R9, 0xe8, RZ, 0xfc, !PT ;  /* 0x000000e809297812 */ /* 0x000fe200078efcff */
[----:B------:R-:W-:Y:S01]  /*0880*/  IMAD.HI.U32 R2, R3, R13, R2 ;  /* 0x0000000d03027227 */ /* 0x000fe200078e0002 */
[----:B------:R-:W-:-:S02]  /*0890*/  LOP3.LUT R42, R9, 0xf0, RZ, 0xfc, !PT ;  /* 0x000000f0092a7812 */ /* 0x000fc400078efcff */
[----:B------:R-:W-:Y:S01]  /*08a0*/  IADD3 R43, R10, 0xf8, RZ ;  /* 0x000000f80a2b7810 */ /* 0x000fe20007ffe0ff */
[----:B------:R-:W-:Y:S02]  /*08b0*/  IMAD.MOV.U32 R15, RZ, RZ, R16 ;  /* 0x000000ffff0f7224 */ /* 0x000fe400078e0010 */
[----:B------:R-:W-:-:S04]  /*08c0*/  IMAD.HI.U32 R3, R2, R14, RZ ;  /* 0x0000000e02037227 */ /* 0x000fc800078e00ff */
[----:B------:R-:W-:Y:S02]  /*08d0*/  IMAD.MOV R3, RZ, RZ, -R3 ;  /* 0x000000ffff037224 */ /* 0x000fe400078e0a03 */
[----:B------:R-:W-:-:S04]  /*08e0*/  IMAD.HI.U32 R5, R2, R15, RZ ;  /* 0x0000000f02057227 */ /* 0x000fc800078e00ff */
[----:B------:R-:W-:Y:S01]  /*08f0*/  IMAD R0, R31, R3, R14 ;  /* 0x000000031f007224 */ /* 0x000fe200078e020e */
[----:B------:R-:W-:Y:S01]  /*0900*/  IADD3 R3, R6, 0xc, RZ ;  /* 0x0000000c06037810 */ /* 0x000fe20007ffe0ff */
[----:B------:R-:W-:-:S03]  /*0910*/  IMAD.HI.U32 R13, R2, R17, RZ ;  /* 0x00000011020d7227 */ /* 0x000fc600078e00ff */
[----:B------:R-:W-:Y:S01]  /*0920*/  ISETP.GT.U32.AND P5, PT, R31, R0, PT ;  /* 0x000000001f00720c */ /* 0x000fe20003fa4070 */
[----:B------:R-:W-:Y:S01]  /*0930*/  IMAD.MOV R16, RZ, RZ, -R5 ;  /* 0x000000ffff107224 */ /* 0x000fe200078e0a05 */
[----:B------:R-:W-:Y:S01]  /*0940*/  ISETP.GE.AND P4, PT, R3, RZ, PT ;  /* 0x000000ff0300720c */ /* 0x000fe20003f86270 */
[----:B------:R-:W-:Y:S02]  /*0950*/  IMAD.MOV R18, RZ, RZ, -R13 ;  /* 0x000000ffff127224 */ /* 0x000fe400078e0a0d */
[C---:B------:R-:W-:Y:S01]  /*0960*/  IMAD R5, R31.reuse, R16, R15 ;  /* 0x000000101f057224 */ /* 0x040fe200078e020f */
[----:B------:R-:W-:Y:S01]  /*0970*/  IABS R16, R3 ;  /* 0x0000000300107213 */ /* 0x000fe20000000000 */
[C---:B------:R-:W-:Y:S01]  /*0980*/  IMAD R7, R31.reuse, R18, R17 ;  /* 0x000000121f077224 */ /* 0x040fe200078e0211 */
[----:B------:R-:W-:Y:S01]  /*0990*/  IABS R17, R8 ;  /* 0x0000000800117213 */ /* 0x000fe20000000000 */
[----:B------:R-:W-:Y:S01]  /*09a0*/  IMAD.HI.U32 R13, R2, R19, RZ ;  /* 0x00000013020d7227 */ /* 0x000fe200078e00ff */
[----:B------:R-:W-:-:S03]  /*09b0*/  ISETP.GT.U32.AND P6, PT, R31, R5, PT ;  /* 0x000000051f00720c */ /* 0x000fc60003fc4070 */
[----:B------:R-:W-:Y:S02]  /*09c0*/  @!P5 IMAD.IADD R0, R0, 0x1, -R31 ;  /* 0x000000010000d824 */ /* 0x000fe400078e0a1f */
[----:B------:R-:W-:-:S03]  /*09d0*/  IMAD.HI.U32 R3, R2, R16, RZ ;  /* 0x0000001002037227 */ /* 0x000fc600078e00ff */
[----:B------:R-:W-:Y:S01]  /*09e0*/  ISETP.GT.U32.AND P5, PT, R31, R0, PT ;  /* 0x000000001f00720c */ /* 0x000fe20003fa4070 */
[----:B------:R-:W-:-:S04]  /*09f0*/  IMAD.HI.U32 R8, R2, R17, RZ ;  /* 0x0000001102087227 */ /* 0x000fc800078e00ff */
[----:B------:R-:W-:-:S04]  /*0a00*/  IMAD.HI.U32 R15, R2, R23, RZ ;  /* 0x00000017020f7227 */ /* 0x000fc800078e00ff */
[----:B------:R-:W-:Y:S02]  /*0a10*/  IMAD.MOV R3, RZ, RZ, -R3 ;  /* 0x000000ffff037224 */ /* 0x000fe400078e0a03 */
[----:B------:R-:W-:Y:S02]  /*0a20*/  IMAD.MOV R20, RZ, RZ, -R13 ;  /* 0x000000ffff147224 */ /* 0x000fe400078e0a0d */
[----:B------:R-:W-:Y:S02]  /*0a30*/  IMAD.MOV R18, RZ, RZ, -R8 ;  /* 0x000000ffff127224 */ /* 0x000fe400078e0a08 */
[----:B------:R-:W-:Y:S02]  /*0a40*/  IMAD.MOV R24, RZ, RZ, -R15 ;  /* 0x000000ffff187224 */ /* 0x000fe400078e0a0f */
[C---:B------:R-:W-:Y:S02]  /*0a50*/  IMAD R8, R31.reuse, R3, R16 ;  /* 0x000000031f087224 */ /* 0x040fe400078e0210 */
[----:B------:R-:W-:Y:S01]  /*0a60*/  @!P5 IMAD.IADD R0, R0, 0x1, -R31 ;  /* 0x000000010000d824 */ /* 0x000fe200078e0a1f */
[C---:B------:R-:W-:Y:S01]  /*0a70*/  ISETP.GT.U32.AND P5, PT, R31.reuse, R7, PT ;  /* 0x000000071f00720c */ /* 0x040fe20003fa4070 */
[C---:B------:R-:W-:Y:S01]  /*0a80*/  IMAD R16, R31.reuse, R20, R19 ;  /* 0x000000141f107224 */ /* 0x040fe200078e0213 */
[----:B------:R-:W-:Y:S01]  /*0a90*/  IABS R19, R37 ;  /* 0x0000002500137213 */ /* 0x000fe20000000000 */
[----:B------:R-:W-:Y:S01]  /*0aa0*/  IMAD R20, R31, R24, R23 ;  /* 0x000000181f147224 */ /* 0x000fe200078e0217 */
[----:B------:R-:W-:Y:S01]  /*0ab0*/  IABS R23, R36 ;  /* 0x0000002400177213 */ /* 0x000fe20000000000 */
[----:B------:R-:W-:Y:S01]  /*0ac0*/  @!P6 IMAD.IADD R5, R5, 0x1, -R31 ;  /* 0x000000010505e824 */ /* 0x000fe200078e0a1f */
[----:B------:R-:W-:Y:S01]  /*0ad0*/  ISETP.GT.U32.AND P6, PT, R31, R8, PT ;  /* 0x000000081f00720c */ /* 0x000fe20003fc4070 */
[----:B------:R-:W-:-:S04]  /*0ae0*/  IMAD.HI.U32 R14, R2, R21, RZ ;  /* 0x00000015020e7227 */ /* 0x000fc800078e00ff */
[----:B------:R-:W-:-:S04]  /*0af0*/  IMAD.HI.U32 R13, R2, R23, RZ ;  /* 0x00000017020d7227 */ /* 0x000fc800078e00ff */
[----:B------:R-:W-:Y:S02]  /*0b00*/  IMAD.MOV R24, RZ, RZ, -R13 ;  /* 0x000000ffff187224 */ /* 0x000fe400078e0a0d */
[----:B------:R-:W-:Y:S02]  /*0b10*/  IMAD.MOV.U32 R13, RZ, RZ, R0 ;  /* 0x000000ffff0d7224 */ /* 0x000fe400078e0000 */
[----:B------:R-:W-:Y:S01]  /*0b20*/  @!P5 IMAD.IADD R7, R7, 0x1, -R31 ;  /* 0x000000010707d824 */ /* 0x000fe200078e0a1f */
[C---:B------:R-:W-:Y:S01]  /*0b30*/  ISETP.GT.U32.AND P5, PT, R31.reuse, R5, PT ;  /* 0x000000051f00720c */ /* 0x040fe20003fa4070 */
[----:B------:R-:W-:Y:S02]  /*0b40*/  @!P3 IMAD.MOV R13, RZ, RZ, -R13 ;  /* 0x000000ffff0db224 */ /* 0x000fe400078e0a0d */
[----:B------:R-:W-:Y:S01]  /*0b50*/  @!P6 IMAD.IADD R8, R8, 0x1, -R31 ;  /* 0x000000010808e824 */ /* 0x000fe200078e0a1f */
[----:B------:R-:W-:Y:S01]  /*0b60*/  ISETP.GT.U32.AND P3, PT, R31, R7, PT ;  /* 0x000000071f00720c */ /* 0x000fe20003f64070 */
[----:B------:R-:W-:-:S02]  /*0b70*/  IMAD.MOV R22, RZ, RZ, -R14 ;  /* 0x000000ffff167224 */ /* 0x000fc400078e0a0e */
[C---:B------:R-:W-:Y:S01]  /*0b80*/  IMAD R14, R31.reuse, R18, R17 ;  /* 0x000000121f0e7224 */ /* 0x040fe200078e0211 */
[C---:B------:R-:W-:Y:S01]  /*0b90*/  ISETP.GT.U32.AND P6, PT, R31.reuse, R8, PT ;  /* 0x000000081f00720c */ /* 0x040fe20003fc4070 */
[----:B------:R-:W0:Y:S01]  /*0ba0*/  I2F.RP R17, R33 ;  /* 0x0000002100117306 */ /* 0x000e220000209400 */
[C---:B------:R-:W-:Y:S01]  /*0bb0*/  IMAD R18, R31.reuse, R22, R21 ;  /* 0x000000161f127224 */ /* 0x040fe200078e0215 */
[----:B------:R-:W-:Y:S01]  /*0bc0*/  IABS R22, R35 ;  /* 0x0000002300167213 */ /* 0x000fe20000000000 */
[----:B------:R-:W-:Y:S01]  /*0bd0*/  IMAD R23, R31, R24, R23 ;  /* 0x000000181f177224 */ /* 0x000fe200078e0217 */
[----:B------:R-:W-:Y:S01]  /*0be0*/  IABS R21, R38 ;  /* 0x0000002600157213 */ /* 0x000fe20000000000 */
[----:B------:R-:W-:Y:S01]  /*0bf0*/  @!P5 IMAD.IADD R5, R5, 0x1, -R31 ;  /* 0x000000010505d824 */ /* 0x000fe200078e0a1f */
[----:B------:R-:W-:Y:S01]  /*0c00*/  ISETP.GT.U32.AND P5, PT, R31, R14, PT ;  /* 0x0000000e1f00720c */ /* 0x000fe20003fa4070 */
[----:B------:R-:W-:-:S04]  /*0c10*/  IMAD.HI.U32 R3, R2, R22, RZ ;  /* 0x0000001602037227 */ /* 0x000fc800078e00ff */
[----:B------:R-:W-:Y:S01]  /*0c20*/  @!P3 IMAD.IADD R7, R7, 0x1, -R31 ;  /* 0x000000010707b824 */ /* 0x000fe200078e0a1f */
[C---:B------:R-:W-:Y:S01]  /*0c30*/  ISETP.GT.U32.AND P3, PT, R31.reuse, R16, PT ;  /* 0x000000101f00720c */ /* 0x040fe20003f64070 */
[----:B------:R-:W-:Y:S02]  /*0c40*/  IMAD.MOV R15, RZ, RZ, -R3 ;  /* 0x000000ffff0f7224 */ /* 0x000fe400078e0a03 */
[----:B------:R-:W-:Y:S01]  /*0c50*/  @!P6 IMAD.IADD R8, R8, 0x1, -R31 ;  /* 0x000000010808e824 */ /* 0x000fe200078e0a1f */
[----:B------:R-:W-:Y:S01]  /*0c60*/  ISETP.GT.U32.AND P6, PT, R31, R18, PT ;  /* 0x000000121f00720c */ /* 0x000fe20003fc4070 */
[----:B0-----:R-:W0:Y:S01]  /*0c70*/  MUFU.RCP R17, R17 ;  /* 0x0000001100117308 */ /* 0x001e220000001000 */
[----:B------:R-:W-:-:S04]  /*0c80*/  IMAD.HI.U32 R3, R2, R19, RZ ;  /* 0x0000001302037227 */ /* 0x000fc800078e00ff */
[----:B------:R-:W-:Y:S02]  /*0c90*/  IMAD R22, R31, R15, R22 ;  /* 0x0000000f1f167224 */ /* 0x000fe400078e0216 */
[----:B------:R-:W-:-:S04]  /*0ca0*/  IMAD.HI.U32 R15, R2, R21, RZ ;  /* 0x00000015020f7227 */ /* 0x000fc800078e00ff */
[----:B------:R-:W-:Y:S02]  /*0cb0*/  IMAD.MOV R24, RZ, RZ, -R3 ;  /* 0x000000ffff187224 */ /* 0x000fe400078e0a03 */
[----:B------:R-:W-:Y:S02]  /*0cc0*/  IMAD.MOV R26, RZ, RZ, -R15 ;  /* 0x000000ffff1a7224 */ /* 0x000fe400078e0a0f */
[--C-:B------:R-:W-:Y:S01]  /*0cd0*/  @!P5 IMAD.IADD R14, R14, 0x1, -R31.reuse ;  /* 0x000000010e0ed824 */ /* 0x100fe200078e0a1f */
[C---:B------:R-:W-:Y:S01]  /*0ce0*/  ISETP.GT.U32.AND P5, PT, R31.reuse, R20, PT ;  /* 0x000000141f00720c */ /* 0x040fe20003fa4070 */
[----:B------:R-:W-:Y:S01]  /*0cf0*/  @!P3 IMAD.IADD R16, R16, 0x1, -R31 ;  /* 0x000000011010b824 */ /* 0x000fe200078e0a1f */
[C---:B------:R-:W-:Y:S01]  /*0d00*/  ISETP.GT.U32.AND P3, PT, R31.reuse, R22, PT ;  /* 0x000000161f00720c */ /* 0x040fe20003f64070 */
[----:B------:R-:W-:Y:S01]  /*0d10*/  IMAD R0, R31, R24, R19 ;  /* 0x000000181f007224 */ /* 0x000fe200078e0213 */
[----:B0-----:R-:W-:Y:S01]  /*0d20*/  IADD3 R19, R17, 0xffffffe, RZ ;  /* 0x0ffffffe11137810 */ /* 0x001fe20007ffe0ff */
[----:B------:R-:W-:Y:S01]  /*0d30*/  IMAD R24, R31, R26, R21 ;  /* 0x0000001a1f187224 */ /* 0x000fe200078e0215 */
[----:B------:R-:W-:Y:S01]  /*0d40*/  IABS R21, R25 ;  /* 0x0000001900157213 */ /* 0x000fe20000000000 */
[----:B------:R-:W-:Y:S01]  /*0d50*/  IMAD.HI.U32 R15, R2, R27, RZ ;  /* 0x0000001b020f7227 */ /* 0x000fe200078e00ff */
[----:B------:R-:W-:-:S03]  /*0d60*/  IABS R26, R39 ;  /* 0x00000027001a7213 */ /* 0x000fc60000000000 */
[----:B------:R-:W-:Y:S01]  /*0d70*/  @!P6 IMAD.IADD R18, R18, 0x1, -R31 ;  /* 0x000000011212e824 */ /* 0x000fe200078e0a1f */
[----:B------:R-:W-:Y:S01]  /*0d80*/  ISETP.GT.U32.AND P6, PT, R31, R14, PT ;  /* 0x0000000e1f00720c */ /* 0x000fe20003fc4070 */
[----:B------:R-:W-:Y:S02]  /*0d90*/  IMAD.MOV R28, RZ, RZ, -R15 ;  /* 0x000000ffff1c7224 */ /* 0x000fe400078e0a0f */
[----:B------:R-:W-:-:S04]  /*0da0*/  IMAD.HI.U32 R17, R2, R21, RZ ;  /* 0x0000001502117227 */ /* 0x000fc800078e00ff */
[C---:B------:R-:W-:Y:S02]  /*0db0*/  IMAD R27, R31.reuse, R28, R27 ;  /* 0x0000001c1f1b7224 */ /* 0x040fe400078e021b */
[----:B------:R-:W-:Y:S02]  /*0dc0*/  IMAD.MOV R28, RZ, RZ, -R17 ;  /* 0x000000ffff1c7224 */ /* 0x000fe400078e0a11 */
[----:B------:R-:W-:Y:S01]  /*0dd0*/  @!P5 IMAD.IADD R20, R20, 0x1, -R31 ;  /* 0x000000011414d824 */ /* 0x000fe200078e0a1f */
[C---:B------:R-:W-:Y:S01]  /*0de0*/  ISETP.GT.U32.AND P5, PT, R31.reuse, R16, PT ;  /* 0x000000101f00720c */ /* 0x040fe20003fa4070 */
[----:B------:R-:W-:Y:S02]  /*0df0*/  IMAD.MOV.U32 R15, RZ, RZ, R5 ;  /* 0x000000ffff0f7224 */ /* 0x000fe400078e0005 */
[----:B------:R-:W-:Y:S02]  /*0e00*/  IMAD.MOV.U32 R17, RZ, RZ, R7 ;  /* 0x000000ffff117224 */ /* 0x000fe400078e0007 */
[----:B------:R-:W-:Y:S01]  /*0e10*/  @!P3 IMAD.IADD R22, R22, 0x1, -R31 ;  /* 0x000000011616b824 */ /* 0x000fe200078e0a1f */
[C---:B------:R-:W-:Y:S01]  /*0e20*/  ISETP.GT.U32.AND P3, PT, R31.reuse, R18, PT ;  /* 0x000000121f00720c */ /* 0x040fe20003f64070 */
[----:B------:R-:W-:Y:S01]  /*0e30*/  @!P1 IMAD.MOV R15, RZ, RZ, -R15 ;  /* 0x000000ffff0f9224 */ /* 0x000fe200078e0a0f */
[C---:B------:R-:W-:Y:S01]  /*0e40*/  ISETP.GT.U32.AND P1, PT, R31.reuse, R20, PT ;  /* 0x000000141f00720c */ /* 0x040fe20003f24070 */
[----:B------:R-:W-:Y:S01]  /*0e50*/  @!P0 IMAD.MOV R17, RZ, RZ, -R17 ;  /* 0x000000ffff118224 */ /* 0x000fe200078e0a11 */
[C---:B------:R-:W-:Y:S01]  /*0e60*/  ISETP.GT.U32.AND P0, PT, R31.reuse, R22, PT ;  /* 0x000000161f00720c */ /* 0x040fe20003f04070 */
[----:B------:R-:W-:Y:S01]  /*0e70*/  @!P6 IMAD.IADD R14, R14, 0x1, -R31 ;  /* 0x000000010e0ee824 */ /* 0x000fe200078e0a1f */
[----:B------:R-:W-:Y:S01]  /*0e80*/  ISETP.GT.U32.AND P6, PT, R31, R23, PT ;  /* 0x000000171f00720c */ /* 0x000fe20003fc4070 */
[----:B------:R-:W-:-:S04]  /*0e90*/  IMAD.HI.U32 R3, R2, R26, RZ ;  /* 0x0000001a02037227 */ /* 0x000fc800078e00ff */
[----:B------:R-:W-:Y:S02]  /*0ea0*/  IMAD.MOV R3, RZ, RZ, -R3 ;  /* 0x000000ffff037224 */ /* 0x000fe400078e0a03 */
[C---:B------:R-:W-:Y:S02]  /*0eb0*/  IMAD R28, R31.reuse, R28, R21 ;  /* 0x0000001c1f1c7224 */ /* 0x040fe400078e0215 */
[C---:B------:R-:W-:Y:S02]  /*0ec0*/  IMAD R26, R31.reuse, R3, R26 ;  /* 0x000000031f1a7224 */ /* 0x040fe400078e021a */
[--C-:B------:R-:W-:Y:S01]  /*0ed0*/  @!P5 IMAD.IADD R16, R16, 0x1, -R31.reuse ;  /* 0x000000011010d824 */ /* 0x100fe200078e0a1f */
[C---:B------:R-:W-:Y:S01]  /*0ee0*/  ISETP.GT.U32.AND P5, PT, R31.reuse, R0, PT ;  /* 0x000000001f00720c */ /* 0x040fe20003fa4070 */
[----:B------:R-:W-:Y:S01]  /*0ef0*/  IMAD.HI.U32 R2, R2, R29, RZ ;  /* 0x0000001d02027227 */ /* 0x000fe200078e00ff */
[----:B------:R-:W0:Y:S03]  /*0f00*/  F2I.FTZ.U32.TRUNC.NTZ R3, R19 ;  /* 0x0000001300037305 */ /* 0x000e26000021f000 */
[--C-:B------:R-:W-:Y:S01]  /*0f10*/  @!P3 IMAD.IADD R18, R18, 0x1, -R31.reuse ;  /* 0x000000011212b824 */ /* 0x100fe200078e0a1f */
[C---:B------:R-:W-:Y:S01]  /*0f20*/  ISETP.GT.U32.AND P3, PT, R31.reuse, R24, PT ;  /* 0x000000181f00720c */ /* 0x040fe20003f64070 */
[--C-:B------:R-:W-:Y:S01]  /*0f30*/  @!P1 IMAD.IADD R20, R20, 0x1, -R31.reuse ;  /* 0x0000000114149824 */ /* 0x100fe200078e0a1f */
[C---:B------:R-:W-:Y:S01]  /*0f40*/  ISETP.GT.U32.AND P1, PT, R31.reuse, R26, PT ;  /* 0x0000001a1f00720c */ /* 0x040fe20003f24070 */
[--C-:B------:R-:W-:Y:S01]  /*0f50*/  @!P0 IMAD.IADD R22, R22, 0x1, -R31.reuse ;  /* 0x0000000116168824 */ /* 0x100fe200078e0a1f */
[----:B------:R-:W-:Y:S01]  /*0f60*/  ISETP.GT.U32.AND P0, PT, R31, R27, PT ;  /* 0x0000001b1f00720c */ /* 0x000fe20003f04070 */
[----:B------:R-:W-:Y:S01]  /*0f70*/  @!P6 IMAD.IADD R23, R23, 0x1, -R31 ;  /* 0x000000011717e824 */ /* 0x000fe200078e0a1f */
[----:B------:R-:W-:Y:S01]  /*0f80*/  ISETP.GT.U32.AND P6, PT, R31, R28, PT ;  /* 0x0000001c1f00720c */ /* 0x000fe20003fc4070 */
[----:B------:R-:W-:-:S02]  /*0f90*/  IMAD.MOV R2, RZ, RZ, -R2 ;  /* 0x000000ffff027224 */ /* 0x000fc400078e0a02 */
[----:B------:R-:W-:Y:S02]  /*0fa0*/  @!P5 IMAD.IADD R0, R0, 0x1, -R31 ;  /* 0x000000010000d824 */ /* 0x000fe400078e0a1f */
[C---:B------:R-:W-:Y:S02]  /*0fb0*/  IMAD R29, R31.reuse, R2, R29 ;  /* 0x000000021f1d7224 */ /* 0x040fe400078e021d */
[--C-:B------:R-:W-:Y:S01]  /*0fc0*/  @!P3 IMAD.IADD R24, R24, 0x1, -R31.reuse ;  /* 0x000000011818b824 */ /* 0x100fe200078e0a1f */
[----:B------:R-:W-:Y:S01]  /*0fd0*/  ISETP.GE.AND P3, PT, R30, RZ, PT ;  /* 0x000000ff1e00720c */ /* 0x000fe20003f66270 */
[--C-:B------:R-:W-:Y:S01]  /*0fe0*/  @!P1 IMAD.IADD R26, R26, 0x1, -R31.reuse ;  /* 0x000000011a1a9824 */ /* 0x100fe200078e0a1f */
[----:B------:R-:W-:Y:S01]  /*0ff0*/  ISETP.GT.U32.AND P5, PT, R31, R29, PT ;  /* 0x0000001d1f00720c */ /* 0x000fe20003fa4070 */
[--C-:B------:R-:W-:Y:S01]  /*1000*/  @!P0 IMAD.IADD R27, R27, 0x1, -R31.reuse ;  /* 0x000000011b1b8824 */ /* 0x100fe200078e0a1f */
[----:B------:R-:W-:Y:S01]  /*1010*/  ISETP.GE.AND P1, PT, R32, RZ, PT ;  /* 0x000000ff2000720c */ /* 0x000fe20003f26270 */
[----:B------:R-:W-:Y:S01]  /*1020*/  @!P6 IMAD.IADD R28, R28, 0x1, -R31 ;  /* 0x000000011c1ce824 */ /* 0x000fe200078e0a1f */
[----:B------:R-:W-:Y:S01]  /*1030*/  ISETP.GE.AND P0, PT, R34, RZ, PT ;  /* 0x000000ff2200720c */ /* 0x000fe20003f06270 */
[----:B0-----:R-:W-:Y:S01]  /*1040*/  IMAD.MOV R2, RZ, RZ, -R3 ;  /* 0x000000ffff027224 */ /* 0x001fe200078e0a03 */
[----:B------:R-:W-:Y:S01]  /*1050*/  ISETP.GE.AND P6, PT, R35, RZ, PT ;  /* 0x000000ff2300720c */ /* 0x000fe20003fc6270 */
[----:B------:R-:W-:Y:S01]  /*1060*/  IMAD.MOV.U32 R19, RZ, RZ, R8 ;  /* 0x000000ffff137224 */ /* 0x000fe200078e0008 */
[----:B------:R-:W-:Y:S01]  /*1070*/  LOP3.LUT R34, R9, 0xb0, RZ, 0xfc, !PT ;  /* 0x000000b009227812 */ /* 0x000fe200078efcff */
[----:B------:R-:W-:Y:S01]  /*1080*/  IMAD R5, R2, R33, RZ ;  /* 0x0000002102057224 */ /* 0x000fe200078e02ff */
[----:B------:R-:W-:Y:S01]  /*1090*/  IADD3 R35, R10, 0xb8, RZ ;  /* 0x000000b80a237810 */ /* 0x000fe20007ffe0ff */
[----:B------:R-:W-:-:S02]  /*10a0*/  IMAD.MOV.U32 R2, RZ, RZ, RZ ;  /* 0x000000ffff027224 */ /* 0x000fc400078e00ff */
[----:B------:R-:W-:Y:S01]  /*10b0*/  @!P5 IMAD.IADD R29, R29, 0x1, -R31 ;  /* 0x000000011d1dd824 */ /* 0x000fe200078e0a1f */
[----:B------:R-:W-:Y:S01]  /*10c0*/  ISETP.GT.U32.AND P5, PT, R31, R28, PT ;  /* 0x0000001c1f00720c */ /* 0x000fe20003fa4070 */
[----:B------:R-:W-:Y:S01]  /*10d0*/  IMAD.MOV.U32 R21, RZ, RZ, R14 ;  /* 0x000000ffff157224 */ /* 0x000fe200078e000e */
[----:B------:R-:W-:Y:S01]  /*10e0*/  SHF.R.S32.HI R14, RZ, 0x6, R12 ;  /* 0x00000006ff0e7819 */ /* 0x000fe2000001140c */
[----:B------:R-:W-:Y:S01]  /*10f0*/  IMAD.HI.U32 R2, R3, R5, R2 ;  /* 0x0000000503027227 */ /* 0x000fe200078e0002 */
[----:B------:R-:W-:-:S03]  /*1100*/  SHF.R.S32.HI R3, RZ, 0x1f, R4 ;  /* 0x0000001fff037819 */ /* 0x000fc60000011404 */
[----:B------:R-:W-:Y:S01]  /*1110*/  @!P4 IMAD.MOV R19, RZ, RZ, -R19 ;  /* 0x000000ffff13c224 */ /* 0x000fe200078e0a13 */
[C---:B------:R-:W-:Y:S01]  /*1120*/  ISETP.GT.U32.AND P4, PT, R31.reuse, R23, PT ;  /* 0x000000171f00720c */ /* 0x040fe20003f84070 */
        /* <DEDUP_REMOVED lines=9> */
[----:B------:R-:W-:Y:S01]  /*11c0*/  ISETP.GT.U32.AND P6, PT, R31, R29, PT ;  /* 0x0000001d1f00720c */ /* 0x000fe20003fc4070 */
[----:B------:R-:W-:Y:S01]  /*11d0*/  IMAD.HI.U32 R2, R2, R60, RZ ;  /* 0x0000003c02027227 */ /* 0x000fe200078e00ff */
[----:B------:R-:W-:-:S03]  /*11e0*/  LEA.HI R104, R3, R4, RZ, 0x8 ;  /* 0x0000000403687211 */ /* 0x000fc600078f40ff */
[----:B------:R-:W-:Y:S01]  /*11f0*/  IMAD.MOV R2, RZ, RZ, -R2 ;  /* 0x000000ffff027224 */ /* 0x000fe200078e0a02 */
[----:B------:R-:W-:Y:S01]  /*1200*/  SHF.R.S32.HI R104, RZ, 0x8, R104 ;  /* 0x00000008ff687819 */ /* 0x000fe20000011468 */
[--C-:B------:R-:W-:Y:S01]  /*1210*/  @!P4 IMAD.IADD R23, R23, 0x1, -R31.reuse ;  /* 0x000000011717c824 */ /* 0x100fe200078e0a1f */
[----:B------:R-:W-:Y:S01]  /*1220*/  ISETP.GE.AND P4, PT, R36, RZ, PT ;  /* 0x000000ff2400720c */ /* 0x000fe20003f86270 */
[----:B------:R-:W-:Y:S01]  /*1230*/  IMAD R60, R33, R2, R60 ;  /* 0x00000002213c7224 */ /* 0x000fe200078e023c */
[----:B------:R-:W-:Y:S01]  /*1240*/  LOP3.LUT R36, R9, 0xc0, RZ, 0xfc, !PT ;  /* 0x000000c009247812 */ /* 0x000fe200078efcff */
[----:B------:R-:W-:Y:S02]  /*1250*/  IMAD.SHL.U32 R2, R12, 0x80, RZ ;  /* 0x000000800c027824 */ /* 0x000fe400078e00ff */
[--C-:B------:R-:W-:Y:S01]  /*1260*/  @!P2 IMAD.IADD R0, R0, 0x1, -R31.reuse ;  /* 0x000000010000a824 */ /* 0x100fe200078e0a1f */
[----:B------:R-:W-:Y:S01]  /*1270*/  ISETP.GE.AND P2, PT, R37, RZ, PT ;  /* 0x000000ff2500720c */ /* 0x000fe20003f46270 */
[--C-:B------:R-:W-:Y:S01]  /*1280*/  @!P3 IMAD.IADD R24, R24, 0x1, -R31.reuse ;  /* 0x000000011818b824 */ /* 0x100fe200078e0a1f */
[----:B------:R-:W-:Y:S01]  /*1290*/  LOP3.LUT R30, R2, 0x1000, RZ, 0xc0, !PT ;  /* 0x00001000021e7812 */ /* 0x000fe200078ec0ff */
[--C-:B------:R-:W-:Y:S01]  /*12a0*/  @!P1 IMAD.IADD R26, R26, 0x1, -R31.reuse ;  /* 0x000000011a1a9824 */ /* 0x100fe200078e0a1f */
[----:B------:R-:W-:Y:S01]  /*12b0*/  SGXT R2, R14, 0x1 ;  /* 0x000000010e02781a */ /* 0x000fe20000000200 */
[--C-:B------:R-:W-:Y:S01]  /*12c0*/  @!P0 IMAD.IADD R27, R27, 0x1, -R31.reuse ;  /* 0x000000011b1b8824 */ /* 0x100fe200078e0a1f */
[----:B------:R-:W-:Y:S01]  /*12d0*/  ISETP.GT.U32.AND P0, PT, R33, R60, PT ;  /* 0x0000003c2100720c */ /* 0x000fe20003f04070 */
[--C-:B------:R-:W-:Y:S01]  /*12e0*/  @!P5 IMAD.IADD R28, R28, 0x1, -R31.reuse ;  /* 0x000000011c1cd824 */ /* 0x100fe200078e0a1f */
[----:B------:R-:W-:Y:S01]  /*12f0*/  ISETP.GE.AND P3, PT, R38, RZ, PT ;  /* 0x000000ff2600720c */ /* 0x000fe20003f66270 */
[----:B------:R-:W-:Y:S01]  /*1300*/  @!P6 IMAD.IADD R29, R29, 0x1, -R31 ;  /* 0x000000011d1de824 */ /* 0x000fe200078e0a1f */
[----:B------:R-:W-:Y:S01]  /*1310*/  SHF.R.S32.HI R31, RZ, 0x2, R12 ;  /* 0x00000002ff1f7819 */ /* 0x000fe2000001140c */
[C---:B------:R-:W-:Y:S01]  /*1320*/  IMAD.SHL.U32 R7, R12.reuse, 0x20, RZ ;  /* 0x000000200c077824 */ /* 0x040fe200078e00ff */
[----:B------:R-:W-:Y:S01]  /*1330*/  ISETP.GE.AND P6, PT, R25, RZ, PT ;  /* 0x000000ff1900720c */ /* 0x000fe20003fc6270 */
[C---:B------:R-:W-:Y:S01]  /*1340*/  IMAD.SHL.U32 R5, R12.reuse, 0x2, RZ ;  /* 0x000000020c057824 */ /* 0x040fe200078e00ff */
[C---:B------:R-:W-:Y:S01]  /*1350*/  LOP3.LUT R25, R12.reuse, 0x7, RZ, 0xc0, !PT ;  /* 0x000000070c197812 */ /* 0x040fe200078ec0ff */
[----:B------:R-:W-:Y:S01]  /*1360*/  IMAD.SHL.U32 R8, R12, 0x10, RZ ;  /* 0x000000100c087824 */ /* 0x000fe200078e00ff */
[----:B------:R-:W-:Y:S01]  /*1370*/  LOP3.LUT R7, R7, 0x60, RZ, 0xc0, !PT ;  /* 0x0000006007077812 */ /* 0x000fe200078ec0ff */
[----:B------:R-:W-:Y:S01]  /*1380*/  @!P4 IMAD.MOV R23, RZ, RZ, -R23 ;  /* 0x000000ffff17c224 */ /* 0x000fe200078e0a17 */
[----:B------:R-:W-:Y:S01]  /*1390*/  SGXT R14, R31, 0x1 ;  /* 0x000000011f0e781a */ /* 0x000fe20000000200 */
[----:B------:R-:W-:Y:S01]  /*13a0*/  IMAD R31, R25, 0x200, R30 ;  /* 0x00000200191f7824 */ /* 0x000fe200078e021e */
[----:B------:R-:W-:Y:S01]  /*13b0*/  ISETP.GE.AND P1, PT, R39, RZ, PT ;  /* 0x000000ff2700720c */ /* 0x000fe20003f26270 */
[----:B------:R-:W-:Y:S01]  /*13c0*/  IMAD.SHL.U32 R32, R25, 0x10, RZ ;  /* 0x0000001019207824 */ /* 0x000fe200078e00ff */
[----:B------:R-:W-:Y:S01]  /*13d0*/  LOP3.LUT R30, R7, 0x90, R14, 0xf8, !PT ;  /* 0x00000090071e7812 */ /* 0x000fe200078ef80e */
[----:B------:R-:W-:Y:S01]  /*13e0*/  @!P0 IMAD.IADD R60, R60, 0x1, -R33 ;  /* 0x000000013c3c8824 */ /* 0x000fe200078e0a21 */
[----:B------:R-:W-:Y:S01]  /*13f0*/  LOP3.LUT R14, R8, 0x100, RZ, 0xc0, !PT ;  /* 0x00000100080e7812 */ /* 0x000fe200078ec0ff */
[----:B------:R-:W-:Y:S01]  /*1400*/  @!P3 IMAD.MOV R24, RZ, RZ, -R24 ;  /* 0x000000ffff18b224 */ /* 0x000fe200078e0a18 */
[----:B------:R-:W-:Y:S01]  /*1410*/  LOP3.LUT R25, R30, 0x10, R5, 0x78, !PT ;  /* 0x000000101e197812 */ /* 0x000fe200078e7805 */
[----:B------:R-:W-:Y:S01]  /*1420*/  @!P6 IMAD.MOV R28, RZ, RZ, -R28 ;  /* 0x000000ffff1ce224 */ /* 0x000fe200078e0a1c */
[----:B------:R-:W-:Y:S01]  /*1430*/  ISETP.GE.AND P5, PT, R40, RZ, PT ;  /* 0x000000ff2800720c */ /* 0x000fe20003fa6270 */
[----:B------:R-:W-:Y:S01]  /*1440*/  IMAD R46, R43, c[0x0][0x188], RZ ;  /* 0x000062002b2e7a24 */ /* 0x000fe200078e02ff */
[----:B------:R-:W-:Y:S01]  /*1450*/  ISETP.GT.U32.AND P0, PT, R33, R60, PT ;  /* 0x0000003c2100720c */ /* 0x000fe20003f04070 */
[----:B------:R-:W-:Y:S01]  /*1460*/  IMAD.IADD R3, R14, 0x1, R25 ;  /* 0x000000010e037824 */ /* 0x000fe200078e0219 */
[----:B------:R-:W-:Y:S01]  /*1470*/  LOP3.LUT R14, RZ, c[0x0][0x17c], RZ, 0x33, !PT ;  /* 0x00005f00ff0e7a12 */ /* 0x000fe200078e33ff */
[----:B------:R-:W-:Y:S01]  /*1480*/  IMAD.MOV.U32 R25, RZ, RZ, R0 ;  /* 0x000000ffff197224 */ /* 0x000fe200078e0000 */
[----:B------:R-:W-:Y:S01]  /*1490*/  LOP3.LUT R2, R2, 0x90, RZ, 0xc0, !PT ;  /* 0x0000009002027812 */ /* 0x000fe200078ec0ff */
[----:B------:R-:W-:Y:S01]  /*14a0*/  @!P1 IMAD.MOV R26, RZ, RZ, -R26 ;  /* 0x000000ffff1a9224 */ /* 0x000fe200078e0a1a */
[----:B------:R-:W-:Y:S01]  /*14b0*/  LOP3.LUT R32, R32, 0x30, R5, 0x78, !PT ;  /* 0x0000003020207812 */ /* 0x000fe200078e7805 */
[----:B------:R-:W-:Y:S01]  /*14c0*/  @!P2 IMAD.MOV R25, RZ, RZ, -R25 ;  /* 0x000000ffff19a224 */ /* 0x000fe200078e0a19 */
[----:B------:R-:W-:Y:S01]  /*14d0*/  ISETP.GE.AND P2, PT, R6, RZ, PT ;  /* 0x000000ff0600720c */ /* 0x000fe20003f46270 */
[----:B------:R-:W-:Y:S01]  /*14e0*/  IMAD R47, R35, c[0x0][0x188], RZ ;  /* 0x00006200232f7a24 */ /* 0x000fe200078e02ff */
[----:B------:R-:W-:Y:S01]  /*14f0*/  LOP3.LUT R5, R2, 0x7e, R5, 0x78, !PT ;  /* 0x0000007e02057812 */ /* 0x000fe200078e7805 */
[----:B------:R-:W-:Y:S01]  /*1500*/  @!P5 IMAD.MOV R27, RZ, RZ, -R27 ;  /* 0x000000ffff1bd224 */ /* 0x000fe200078e0a1b */
[----:B------:R-:W-:Y:S01]  /*1510*/  ISETP.GE.AND P1, PT, R11, RZ, PT ;  /* 0x000000ff0b00720c */ /* 0x000fe20003f26270 */
[----:B------:R-:W-:Y:S01]  /*1520*/  @!P0 IMAD.IADD R60, R60, 0x1, -R33 ;  /* 0x000000013c3c8824 */ /* 0x000fe200078e0a21 */
[----:B------:R-:W-:Y:S01]  /*1530*/  ISETP.NE.AND P0, PT, RZ, c[0x0][0x17c], PT ;  /* 0x00005f00ff007a0c */ /* 0x000fe20003f05270 */
[----:B------:R-:W-:Y:S01]  /*1540*/  IMAD.IADD R4, R31, 0x1, R32 ;  /* 0x000000011f047824 */ /* 0x000fe200078e0220 */
[----:B------:R-:W-:Y:S01]  /*1550*/  LOP3.LUT R2, R12, 0x7f, RZ, 0xc0, !PT ;  /* 0x0000007f0c027812 */ /* 0x000fe200078ec0ff */
[----:B------:R-:W-:Y:S01]  /*1560*/  IMAD R51, R42, c[0x0][0x188], RZ ;  /* 0x000062002a337a24 */ /* 0x000fe200078e02ff */
[C---:B------:R-:W-:Y:S01]  /*1570*/  SEL R13, R14.reuse, R13, !P0 ;  /* 0x0000000d0e0d7207 */ /* 0x040fe20004000000 */
[----:B------:R-:W-:Y:S01]  /*1580*/  IMAD R52, R41, c[0x0][0x188], RZ ;  /* 0x0000620029347a24 */ /* 0x000fe200078e02ff */
[C---:B------:R-:W-:Y:S01]  /*1590*/  SEL R15, R14.reuse, R15, !P0 ;  /* 0x0000000f0e0f7207 */ /* 0x040fe20004000000 */
[----:B------:R-:W-:Y:S01]  /*15a0*/  @!P2 IMAD.MOV R29, RZ, RZ, -R29 ;  /* 0x000000ffff1da224 */ /* 0x000fe200078e0a1d */
[----:B------:R-:W-:Y:S01]  /*15b0*/  SEL R17, R14, R17, !P0 ;  /* 0x000000110e117207 */ /* 0x000fe20004000000 */
[----:B------:R-:W-:Y:S01]  /*15c0*/  IMAD R80, R2, c[0x0][0x18c], RZ ;  /* 0x0000630002507a24 */ /* 0x000fe200078e02ff */
[C---:B------:R-:W-:Y:S01]  /*15d0*/  SEL R19, R14.reuse, R19, !P0 ;  /* 0x000000130e137207 */ /* 0x040fe20004000000 */
[----:B------:R-:W-:Y:S01]  /*15e0*/  @!P1 IMAD.MOV R60, RZ, RZ, -R60 ;  /* 0x000000ffff3c9224 */ /* 0x000fe200078e0a3c */
[----:B------:R-:W-:Y:S01]  /*15f0*/  SEL R21, R14, R21, !P0 ;  /* 0x000000150e157207 */ /* 0x000fe20004000000 */
[----:B------:R-:W-:Y:S01]  /*1600*/  IMAD.WIDE R80, R80, 0x2, RZ ;  /* 0x0000000250507825 */ /* 0x000fe200078e02ff */
[----:B------:R-:W-:-:S02]  /*1610*/  SEL R16, R14, R16, !P0 ;  /* 0x000000100e107207 */ /* 0x000fc40004000000 */
[C---:B------:R-:W-:Y:S01]  /*1620*/  SEL R18, R14.reuse, R18, !P0 ;  /* 0x000000120e127207 */ /* 0x040fe20004000000 */
[----:B------:R-:W-:Y:S01]  /*1630*/  IMAD R13, R13, c[0x0][0x190], RZ ;  /* 0x000064000d0d7a24 */ /* 0x000fe200078e02ff */
[----:B------:R-:W-:Y:S01]  /*1640*/  SEL R20, R14, R20, !P0 ;  /* 0x000000140e147207 */ /* 0x000fe20004000000 */
[----:B------:R-:W-:Y:S01]  /*1650*/  IMAD R149, R16, c[0x0][0x190], RZ ;  /* 0x0000640010957a24 */ /* 0x000fe200078e02ff */
[----:B------:R-:W-:Y:S01]  /*1660*/  SEL R22, R14, R22, !P0 ;  /* 0x000000160e167207 */ /* 0x000fe20004000000 */
[----:B------:R-:W-:Y:S01]  /*1670*/  IMAD R145, R18, c[0x0][0x190], RZ ;  /* 0x0000640012917a24 */ /* 0x000fe200078e02ff */
[----:B------:R-:W-:Y:S01]  /*1680*/  SEL R23, R14, R23, !P0 ;  /* 0x000000170e177207 */ /* 0x000fe20004000000 */
[----:B------:R-:W-:Y:S01]  /*1690*/  IMAD R141, R20, c[0x0][0x190], RZ ;  /* 0x00006400148d7a24 */ /* 0x000fe200078e02ff */
[----:B------:R-:W-:Y:S01]  /*16a0*/  SEL R25, R14, R25, !P0 ;  /* 0x000000190e197207 */ /* 0x000fe20004000000 */
[----:B------:R-:W-:Y:S01]  /*16b0*/  IMAD R137, R22, c[0x0][0x190], RZ ;  /* 0x0000640016897a24 */ /* 0x000fe200078e02ff */
[C---:B------:R-:W-:Y:S01]  /*16c0*/  SEL R24, R14.reuse, R24, !P0 ;  /* 0x000000180e187207 */ /* 0x040fe20004000000 */
[----:B------:R-:W-:Y:S01]  /*16d0*/  IMAD R15, R15, c[0x0][0x190], RZ ;  /* 0x000064000f0f7a24 */ /* 0x000fe200078e02ff */
        /* <DEDUP_REMOVED lines=8> */
[----:B------:R-:W-:Y:S01]  /*1760*/  ISETP.NE.AND P0, PT, RZ, c[0x0][0x178], PT ;  /* 0x00005e00ff007a0c */ /* 0x000fe20003f05270 */
[----:B------:R-:W-:Y:S01]  /*1770*/  IMAD R59, R28, c[0x0][0x190], RZ ;  /* 0x000064001c3b7a24 */ /* 0x000fe200078e02ff */
[----:B------:R-:W-:Y:S01]  /*1780*/  LOP3.LUT R0, R2, 0x80, RZ, 0xfc, !PT ;  /* 0x0000008002007812 */ /* 0x000fe200078efcff */
[----:B------:R-:W-:Y:S01]  /*1790*/  IMAD R21, R21, c[0x0][0x190], RZ ;  /* 0x0000640015157a24 */ /* 0x000fe200078e02ff */
[----:B------:R-:W-:Y:S01]  /*17a0*/  LOP3.LUT R16, R9, 0x20, RZ, 0xfc, !PT ;  /* 0x0000002009107812 */ /* 0x000fe200078efcff */
[----:B------:R-:W-:Y:S01]  /*17b0*/  IMAD R23, R23, c[0x0][0x190], RZ ;  /* 0x0000640017177a24 */ /* 0x000fe200078e02ff */
[C---:B------:R-:W-:Y:S01]  /*17c0*/  LOP3.LUT R18, R9.reuse, 0x30, RZ, 0xfc, !PT ;  /* 0x0000003009127812 */ /* 0x040fe200078efcff */
[----:B------:R-:W-:Y:S01]  /*17d0*/  IMAD R56, R0, c[0x0][0x18c], RZ ;  /* 0x0000630000387a24 */ /* 0x000fe200078e02ff */
[----:B------:R-:W-:Y:S01]  /*17e0*/  LOP3.LUT R20, R9, 0x40, RZ, 0xfc, !PT ;  /* 0x0000004009147812 */ /* 0x000fe200078efcff */
[----:B------:R-:W-:Y:S01]  /*17f0*/  IMAD R25, R25, c[0x0][0x190], RZ ;  /* 0x0000640019197a24 */ /* 0x000fe200078e02ff */
[C---:B------:R-:W-:Y:S01]  /*1800*/  LOP3.LUT R22, R9.reuse, 0x50, RZ, 0xfc, !PT ;  /* 0x0000005009167812 */ /* 0x040fe200078efcff */
[----:B------:R-:W-:Y:S01]  /*1810*/  IMAD.WIDE R56, R56, 0x2, RZ ;  /* 0x0000000238387825 */ /* 0x000fe200078e02ff */
[----:B------:R-:W-:-:S02]  /*1820*/  LOP3.LUT R24, R9, 0x60, RZ, 0xfc, !PT ;  /* 0x0000006009187812 */ /* 0x000fc400078efcff */
[----:B------:R-:W-:Y:S01]  /*1830*/  @!P0 LOP3.LUT R60, RZ, c[0x0][0x178], RZ, 0x33, !PT ;  /* 0x00005e00ff3c8a12 */ /* 0x000fe200078e33ff */
[----:B------:R-:W-:Y:S01]  /*1840*/  IMAD R27, R27, c[0x0][0x190], RZ ;  /* 0x000064001b1b7a24 */ /* 0x000fe200078e02ff */
[C---:B------:R-:W-:Y:S01]  /*1850*/  LOP3.LUT R26, R9.reuse, 0x70, RZ, 0xfc, !PT ;  /* 0x00000070091a7812 */ /* 0x040fe200078efcff */
[----:B------:R-:W-:Y:S01]  /*1860*/  IMAD R29, R14, c[0x0][0x190], RZ ;  /* 0x000064000e1d7a24 */ /* 0x000fe200078e02ff */
[C---:B------:R-:W-:Y:S01]  /*1870*/  LOP3.LUT R14, R9.reuse, 0x10, RZ, 0xfc, !PT ;  /* 0x00000010090e7812 */ /* 0x040fe200078efcff */
[----:B------:R-:W-:Y:S01]  /*1880*/  IMAD R60, R60, c[0x0][0x184], RZ ;  /* 0x000061003c3c7a24 */ /* 0x000fe200078e02ff */
[----:B------:R-:W-:Y:S01]  /*1890*/  LOP3.LUT R28, R9, 0x80, RZ, 0xfc, !PT ;  /* 0x00000080091c7812 */ /* 0x000fe200078efcff */
[--C-:B------:R-:W-:Y:S01]  /*18a0*/  IMAD.WIDE R150, R149, 0x2, R56.reuse ;  /* 0x0000000295967825 */ /* 0x100fe200078e0238 */
[C---:B------:R-:W-:Y:S02]  /*18b0*/  LOP3.LUT R30, R9.reuse, 0x90, RZ, 0xfc, !PT ;  /* 0x00000090091e7812 */ /* 0x040fe400078efcff */
[----:B------:R-:W-:Y:S01]  /*18c0*/  LOP3.LUT R31, R9, 0x98, RZ, 0xfc, !PT ;  /* 0x00000098091f7812 */ /* 0x000fe200078efcff */
[----:B------:R-:W-:Y:S01]  /*18d0*/  IMAD.WIDE R146, R145, 0x2, R56 ;  /* 0x0000000291927825 */ /* 0x000fe200078e0238 */
[----:B------:R-:W-:-:S02]  /*18e0*/  LOP3.LUT R32, R9, 0xa0, RZ, 0xfc, !PT ;  /* 0x000000a009207812 */ /* 0x000fc400078efcff */
[----:B------:R-:W-:Y:S01]  /*18f0*/  LOP3.LUT R33, R9, 0xa8, RZ, 0xfc, !PT ;  /* 0x000000a809217812 */ /* 0x000fe200078efcff */
[--C-:B------:R-:W-:Y:S01]  /*1900*/  IMAD.WIDE R142, R141, 0x2, R56.reuse ;  /* 0x000000028d8e7825 */ /* 0x100fe200078e0238 */
[C---:B------:R-:W-:Y:S02]  /*1910*/  LOP3.LUT R37, R9.reuse, 0xc8, RZ, 0xfc, !PT ;  /* 0x000000c809257812 */ /* 0x040fe400078efcff */
[----:B------:R-:W-:Y:S01]  /*1920*/  LOP3.LUT R38, R9, 0xd0, RZ, 0xfc, !PT ;  /* 0x000000d009267812 */ /* 0x000fe200078efcff */
[--C-:B------:R-:W-:Y:S01]  /*1930*/  IMAD.WIDE R138, R137, 0x2, R56.reuse ;  /* 0x00000002898a7825 */ /* 0x100fe200078e0238 */
[C---:B------:R-:W-:Y:S02]  /*1940*/  LOP3.LUT R39, R9.reuse, 0xd8, RZ, 0xfc, !PT ;  /* 0x000000d809277812 */ /* 0x040fe400078efcff */
[----:B------:R-:W-:Y:S01]  /*1950*/  LOP3.LUT R40, R9, 0xe0, RZ, 0xfc, !PT ;  /* 0x000000e009287812 */ /* 0x000fe200078efcff */
[----:B------:R-:W-:Y:S01]  /*1960*/  IMAD.WIDE R126, R125, 0x2, R56 ;  /* 0x000000027d7e7825 */ /* 0x000fe200078e0238 */
[----:B------:R-:W-:-:S02]  /*1970*/  LEA R172, P0, R60, c[0x0][0x160], 0x1 ;  /* 0x000058003cac7a11 */ /* 0x000fc400078008ff */
[----:B------:R-:W-:Y:S01]  /*1980*/  LOP3.LUT R112, R4, 0x40, RZ, 0x3c, !PT ;  /* 0x0000004004707812 */ /* 0x000fe200078e3cff */
[----:B------:R-:W-:Y:S01]  /*1990*/  IMAD.WIDE R122, R121, 0x2, R56 ;  /* 0x00000002797a7825 */ /* 0x000fe200078e0238 */
[----:B------:R-:W-:-:S03]  /*19a0*/  LEA.HI.X.SX32 R173, R60, c[0x0][0x164], 0x1, P0 ;  /* 0x000059003cad7a11 */ /* 0x000fc600000f0eff */
[----:B------:R-:W-:-:S04]  /*19b0*/  IMAD.WIDE R114, R59, 0x2, R56 ;  /* 0x000000023b727825 */ /* 0x000fc800078e0238 */
        /* <DEDUP_REMOVED lines=8> */
[----:B------:R-:W-:Y:S01]  /*1a40*/  IMAD.WIDE R168, R13, 0x2, R80 ;  /* 0x000000020da87825 */ /* 0x000fe200078e0250 */
[----:B------:R-:W-:-:S03]  /*1a50*/  LOP3.LUT R13, R9, 0x8, RZ, 0xfc, !PT ;  /* 0x00000008090d7812 */ /* 0x000fc600078efcff */
[----:B------:R-:W-:Y:S01]  /*1a60*/  IMAD.WIDE R164, R15, 0x2, R80 ;  /* 0x000000020fa47825 */ /* 0x000fe200078e0250 */
[----:B------:R-:W-:-:S03]  /*1a70*/  LOP3.LUT R15, R9, 0x18, RZ, 0xfc, !PT ;  /* 0x00000018090f7812 */ /* 0x000fc600078efcff */
[----:B------:R-:W-:Y:S01]  /*1a80*/  IMAD.WIDE R160, R17, 0x2, R80 ;  /* 0x0000000211a07825 */ /* 0x000fe200078e0250 */
[----:B------:R-:W-:-:S03]  /*1a90*/  LOP3.LUT R17, R9, 0x28, RZ, 0xfc, !PT ;  /* 0x0000002809117812 */ /* 0x000fc600078efcff */
[----:B------:R-:W-:Y:S01]  /*1aa0*/  IMAD.WIDE R156, R19, 0x2, R80 ;  /* 0x00000002139c7825 */ /* 0x000fe200078e0250 */
[----:B------:R-:W-:-:S03]  /*1ab0*/  IADD3 R19, R10, 0x38, RZ ;  /* 0x000000380a137810 */ /* 0x000fc60007ffe0ff */
[----:B------:R-:W-:Y:S01]  /*1ac0*/  IMAD.WIDE R152, R21, 0x2, R80 ;  /* 0x0000000215987825 */ /* 0x000fe200078e0250 */
[----:B------:R-:W-:-:S03]  /*1ad0*/  LOP3.LUT R21, R9, 0x48, RZ, 0xfc, !PT ;  /* 0x0000004809157812 */ /* 0x000fc600078efcff */
        /* <DEDUP_REMOVED lines=8> */
[----:B------:R-:W-:-:S04]  /*1b60*/  IMAD.WIDE R124, R125, 0x2, R80 ;  /* 0x000000027d7c7825 */ /* 0x000fc800078e0250 */
[----:B------:R-:W-:-:S04]  /*1b70*/  IMAD.WIDE R120, R121, 0x2, R80 ;  /* 0x0000000279787825 */ /* 0x000fc800078e0250 */
[----:B------:R-:W-:Y:S01]  /*1b80*/  IMAD.WIDE R116, R27, 0x2, R80 ;  /* 0x000000021b747825 */ /* 0x000fe200078e0250 */
[----:B------:R-:W-:-:S03]  /*1b90*/  IADD3 R27, R10, 0x78, RZ ;  /* 0x000000780a1b7810 */ /* 0x000fc60007ffe0ff */
[----:B------:R-:W-:-:S04]  /*1ba0*/  IMAD.WIDE R58, R59, 0x2, R80 ;  /* 0x000000023b3a7825 */ /* 0x000fc800078e0250 */
[----:B------:R-:W-:-:S04]  /*1bb0*/  IMAD.WIDE R56, R29, 0x2, R56 ;  /* 0x000000021d387825 */ /* 0x000fc800078e0238 */
[----:B------:R-:W-:Y:S01]  /*1bc0*/  IMAD.WIDE R80, R29, 0x2, R80 ;  /* 0x000000021d507825 */ /* 0x000fe200078e0250 */
[----:B------:R-:W-:-:S03]  /*1bd0*/  LOP3.LUT R29, R9, 0x88, RZ, 0xfc, !PT ;  /* 0x00000088091d7812 */ /* 0x000fc600078efcff */
[----:B------:R-:W-:Y:S02]  /*1be0*/  IMAD.SHL.U32 R50, R2, 0x2, RZ ;  /* 0x0000000202327824 */ /* 0x000fe400078e00ff */
[----:B------:R-:W-:Y:S02]  /*1bf0*/  IMAD R48, R27, c[0x0][0x188], RZ ;  /* 0x000062001b307a24 */ /* 0x000fe400078e02ff */
        /* <DEDUP_REMOVED lines=8> */
[----:B------:R-:W-:Y:S01]  /*1c80*/  IMAD R82, R37, c[0x0][0x188], RZ ;  /* 0x0000620025527a24 */ /* 0x000fe200078e02ff */
[----:B------:R-:W-:Y:S01]  /*1c90*/  LOP3.LUT R109, R50, 0x50, RZ, 0x3c, !PT ;  /* 0x00000050326d7812 */ /* 0x000fe200078e3cff */
[----:B------:R-:W-:Y:S01]  /*1ca0*/  IMAD R83, R36, c[0x0][0x188], RZ ;  /* 0x0000620024537a24 */ /* 0x000fe200078e02ff */
[----:B------:R-:W-:Y:S01]  /*1cb0*/  LOP3.LUT R110, R50, 0x60, RZ, 0x3c, !PT ;  /* 0x00000060326e7812 */ /* 0x000fe200078e3cff */
[----:B------:R-:W-:Y:S01]  /*1cc0*/  IMAD R84, R34, c[0x0][0x188], RZ ;  /* 0x0000620022547a24 */ /* 0x000fe200078e02ff */
[----:B------:R-:W-:Y:S01]  /*1cd0*/  LOP3.LUT R111, R50, 0x70, RZ, 0x3c, !PT ;  /* 0x00000070326f7812 */ /* 0x000fe200078e3cff */
[----:B------:R-:W-:-:S02]  /*1ce0*/  IMAD R85, R33, c[0x0][0x188], RZ ;  /* 0x0000620021557a24 */ /* 0x000fc400078e02ff */
[----:B------:R-:W-:Y:S02]  /*1cf0*/  IMAD R86, R32, c[0x0][0x188], RZ ;  /* 0x0000620020567a24 */ /* 0x000fe400078e02ff */
[----:B------:R-:W-:Y:S02]  /*1d00*/  IMAD R87, R31, c[0x0][0x188], RZ ;  /* 0x000062001f577a24 */ /* 0x000fe400078e02ff */
[----:B------:R-:W-:Y:S02]  /*1d10*/  IMAD R88, R30, c[0x0][0x188], RZ ;  /* 0x000062001e587a24 */ /* 0x000fe400078e02ff */
[----:B------:R-:W-:Y:S02]  /*1d20*/  IMAD R89, R29, c[0x0][0x188], RZ ;  /* 0x000062001d597a24 */ /* 0x000fe400078e02ff */
[----:B------:R-:W-:Y:S02]  /*1d30*/  IMAD R90, R28, c[0x0][0x188], RZ ;  /* 0x000062001c5a7a24 */ /* 0x000fe400078e02ff */
        /* <DEDUP_REMOVED lines=13> */
.L_x_2:
[----:B------:R-:W-:Y:S01]  /*1e10*/  ISETP.GE.AND P0, PT, R9, UR7, PT ;  /* 0x0000000709007c0c */ /* 0x000fe2000bf06270 */
[----:B------:R-:W-:Y:S01]  /*1e20*/  IMAD.WIDE R66, R44, 0x2, R172 ;  /* 0x000000022c427825 */ /* 0x000fe200078e02ac */
[----:B------:R-:W-:-:S02]  /*1e30*/  ISETP.GE.AND P2, PT, R14, UR7, PT ;  /* 0x000000070e007c0c */ /* 0x000fc4000bf46270 */
[----:B------:R-:W-:Y:S01]  /*1e40*/  PRMT R74, RZ, 0x7610, R74 ;  /* 0x00007610ff4a7816 */ /* 0x000fe2000000004a */
[----:B------:R-:W-:Y:S01]  /*1e50*/  IMAD.WIDE R64, R102, 0x2, R172 ;  /* 0x0000000266407825 */ /* 0x000fe200078e02ac */
[----:B------:R-:W-:Y:S02]  /*1e60*/  PRMT R60, RZ, 0x7610, R60 ;  /* 0x00007610ff3c7816 */ /* 0x000fe4000000003c */
[----:B------:R-:W-:Y:S02]  /*1e70*/  ISETP.GE.AND P3, PT, R16, UR7, PT ;  /* 0x0000000710007c0c */ /* 0x000fe4000bf66270 */
[----:B------:R-:W-:-:S03]  /*1e80*/  ISETP.GE.AND P1, PT, R13, UR7, PT ;  /* 0x000000070d007c0c */ /* 0x000fc6000bf26270 */
[----:B------:R0:W2:Y:S01]  /*1e90*/  @!P0 LDG.E.U16 R74, [R66.64] ;  /* 0x00000008424a8981 */ /* 0x0000a2000c1e1500 */
[----:B------:R-:W-:Y:S01]  /*1ea0*/  ISETP.GE.AND P0, PT, R15, UR7, PT ;  /* 0x000000070f007c0c */ /* 0x000fe2000bf06270 */
[--C-:B------:R-:W-:Y:S01]  /*1eb0*/  IMAD.WIDE R68, R100, 0x2, R172.reuse ;  /* 0x0000000264447825 */ /* 0x100fe200078e02ac */
[----:B------:R-:W-:Y:S01]  /*1ec0*/  ISETP.GE.AND P4, PT, R17, UR7, PT ;  /* 0x0000000711007c0c */ /* 0x000fe2000bf86270 */
[----:B------:R1:W3:Y:S01]  /*1ed0*/  @!P2 LDG.E.U16 R60, [R64.64] ;  /* 0x00000008403ca981 */ /* 0x0002e2000c1e1500 */
[----:B------:R-:W-:Y:S01]  /*1ee0*/  ISETP.GE.AND P2, PT, R20, UR7, PT ;  /* 0x0000000714007c0c */ /* 0x000fe2000bf46270 */
[----:B------:R-:W-:Y:S01]  /*1ef0*/  IMAD.WIDE R62, R103, 0x2, R172 ;  /* 0x00000002673e7825 */ /* 0x000fe200078e02ac */
[----:B------:R-:W-:Y:S02]  /*1f00*/  PRMT R184, RZ, 0x7610, R184 ;  /* 0x00007610ffb87816 */ /* 0x000fe400000000b8 */
[----:B------:R-:W-:Y:S01]  /*1f10*/  PRMT R194, RZ, 0x7610, R194 ;  /* 0x00007610ffc27816 */ /* 0x000fe200000000c2 */
[----:B0-----:R-:W-:Y:S01]  /*1f20*/  IMAD.WIDE R66, R101, 0x2, R172 ;  /* 0x0000000265427825 */ /* 0x001fe200078e02ac */
[----:B------:R-:W-:-:S02]  /*1f30*/  PRMT R178, RZ, 0x7610, R178 ;  /* 0x00007610ffb27816 */ /* 0x000fc400000000b2 */
[----:B------:R-:W-:Y:S01]  /*1f40*/  PRMT R188, RZ, 0x7610, R188 ;  /* 0x00007610ffbc7816 */ /* 0x000fe200000000bc */
[----:B------:R-:W-:Y:S01]  /*1f50*/  IMAD.WIDE R70, R99, 0x2, R172 ;  /* 0x0000000263467825 */ /* 0x000fe200078e02ac */
[----:B------:R0:W4:Y:S01]  /*1f60*/  @!P0 LDG.E.U16 R184, [R66.64] ;  /* 0x0000000842b88981 */ /* 0x000122000c1e1500 */
[----:B------:R-:W-:Y:S02]  /*1f70*/  PRMT R204, RZ, 0x7610, R204 ;  /* 0x00007610ffcc7816 */ /* 0x000fe400000000cc */
[----:B------:R-:W-:Y:S01]  /*1f80*/  ISETP.GE.AND P0, PT, R18, UR7, PT ;  /* 0x0000000712007c0c */ /* 0x000fe2000bf06270 */
[----:B------:R5:W2:Y:S01]  /*1f90*/  @!P3 LDG.E.U16 R194, [R68.64] ;  /* 0x0000000844c2b981 */ /* 0x000aa2000c1e1500 */
[----:B------:R-:W-:-:S03]  /*1fa0*/  ISETP.GE.AND P3, PT, R21, UR7, PT ;  /* 0x0000000715007c0c */ /* 0x000fc6000bf66270 */
[----:B------:R1:W2:Y:S01]  /*1fb0*/  @!P1 LDG.E.U16 R178, [R62.64] ;  /* 0x000000083eb29981 */ /* 0x0002a2000c1e1500 */
[----:B0-----:R-:W-:Y:S01]  /*1fc0*/  IMAD.WIDE R66, R97, 0x2, R172 ;  /* 0x0000000261427825 */ /* 0x001fe200078e02ac */
[----:B------:R-:W-:Y:S02]  /*1fd0*/  ISETP.GE.AND P1, PT, R19, UR7, PT ;  /* 0x0000000713007c0c */ /* 0x000fe4000bf26270 */
[----:B------:R0:W2:Y:S01]  /*1fe0*/  @!P4 LDG.E.U16 R188, [R70.64] ;  /* 0x0000000846bcc981 */ /* 0x0000a2000c1e1500 */
[----:B------:R-:W-:-:S03]  /*1ff0*/  ISETP.GE.AND P4, PT, R22, UR7, PT ;  /* 0x0000000716007c0c */ /* 0x000fc6000bf86270 */
[----:B------:R0:W2:Y:S01]  /*2000*/  @!P2 LDG.E.U16 R204, [R66.64] ;  /* 0x0000000842cca981 */ /* 0x0000a2000c1e1500 */
[----:B------:R-:W-:Y:S01]  /*2010*/  ISETP.GE.AND P2, PT, R23, UR7, PT ;  /* 0x0000000717007c0c */ /* 0x000fe2000bf46270 */
[----:B-1----:R-:W-:Y:S01]  /*2020*/  IMAD.WIDE R62, R98, 0x2, R172 ;  /* 0x00000002623e7825 */ /* 0x002fe200078e02ac */
[----:B------:R-:W-:Y:S02]  /*2030*/  PRMT R202, RZ, 0x7610, R202 ;  /* 0x00007610ffca7816 */ /* 0x000fe400000000ca */
[----:B------:R-:W-:Y:S01]  /*2040*/  PRMT R206, RZ, 0x7610, R206 ;  /* 0x00007610ffce7816 */ /* 0x000fe200000000ce */
[----:B-----5:R-:W-:Y:S01]  /*2050*/  IMAD.WIDE R68, R96, 0x2, R172 ;  /* 0x0000000260447825 */ /* 0x020fe200078e02ac */
[----:B------:R-:W-:Y:S02]  /*2060*/  PRMT R198, RZ, 0x7610, R198 ;  /* 0x00007610ffc67816 */ /* 0x000fe400000000c6 */
[----:B------:R-:W-:Y:S01]  /*2070*/  PRMT R200, RZ, 0x7610, R200 ;  /* 0x00007610ffc87816 */ /* 0x000fe200000000c8 */
[----:B------:R1:W5:Y:S01]  /*2080*/  @!P0 LDG.E.U16 R202, [R62.64] ;  /* 0x000000083eca8981 */ /* 0x000362000c1e1500 */
[----:B------:R-:W-:Y:S01]  /*2090*/  PRMT R180, RZ, 0x7610, R180 ;  /* 0x00007610ffb47816 */ /* 0x000fe200000000b4 */
[----:B------:R-:W-:-:S02]  /*20a0*/  IMAD.WIDE R64, R49, 0x2, R172 ;  /* 0x0000000231407825 */ /* 0x000fc400078e02ac */
[----:B------:R1:W2:Y:S01]  /*20b0*/  @!P3 LDG.E.U16 R206, [R68.64] ;  /* 0x0000000844ceb981 */ /* 0x0002a2000c1e1500 */
[----:B------:R-:W-:Y:S01]  /*20c0*/  ISETP.GE.AND P3, PT, R24, UR7, PT ;  /* 0x0000000718007c0c */ /* 0x000fe2000bf66270 */
[--C-:B0-----:R-:W-:Y:S02]  /*20d0*/  IMAD.WIDE R70, R95, 0x2, R172.reuse ;  /* 0x000000025f467825 */ /* 0x101fe400078e02ac */
[----:B------:R0:W2:Y:S02]  /*20e0*/  @!P1 LDG.E.U16 R198, [R64.64] ;  /* 0x0000000840c69981 */ /* 0x0000a4000c1e1500 */
[----:B-1----:R-:W-:Y:S01]  /*20f0*/  IMAD.WIDE R62, R94, 0x2, R172 ;  /* 0x000000025e3e7825 */ /* 0x002fe200078e02ac */
[----:B------:R-:W-:Y:S01]  /*2100*/  ISETP.GE.AND P1, PT, R27, UR7, PT ;  /* 0x000000071b007c0c */ /* 0x000fe2000bf26270 */
[----:B------:R1:W2:Y:S01]  /*2110*/  @!P4 LDG.E.U16 R200, [R70.64] ;  /* 0x0000000846c8c981 */ /* 0x0002a2000c1e1500 */
[----:B------:R-:W-:-:S03]  /*2120*/  ISETP.GE.AND P4, PT, R25, UR7, PT ;  /* 0x0000000719007c0c */ /* 0x000fc6000bf86270 */
[----:B------:R1:W2:Y:S01]  /*2130*/  @!P2 LDG.E.U16 R180, [R62.64] ;  /* 0x000000083eb4a981 */ /* 0x0002a2000c1e1500 */
[----:B------:R-:W-:Y:S01]  /*2140*/  ISETP.GE.AND P2, PT, R29, UR7, PT ;  /* 0x000000071d007c0c */ /* 0x000fe2000bf46270 */
[----:B0-----:R-:W-:Y:S01]  /*2150*/  IMAD.WIDE R64, R93, 0x2, R172 ;  /* 0x000000025d407825 */ /* 0x001fe200078e02ac */
[----:B------:R-:W-:Y:S02]  /*2160*/  PRMT R190, RZ, 0x7610, R190 ;  /* 0x00007610ffbe7816 */ /* 0x000fe400000000be */
[----:B------:R-:W-:Y:S01]  /*2170*/  PRMT R186, RZ, 0x7610, R186 ;  /* 0x00007610ffba7816 */ /* 0x000fe200000000ba */
[----:B------:R-:W-:Y:S01]  /*2180*/  IMAD.WIDE R66, R92, 0x2, R172 ;  /* 0x000000025c427825 */ /* 0x000fe200078e02ac */
[----:B------:R-:W-:Y:S02]  /*2190*/  PRMT R240, RZ, 0x7610, R240 ;  /* 0x00007610fff07816 */ /* 0x000fe400000000f0 */
[----:B------:R0:W2:Y:S01]  /*21a0*/  @!P3 LDG.E.U16 R190, [R64.64] ;  /* 0x0000000840beb981 */ /* 0x0000a2000c1e1500 */
[----:B------:R-:W-:Y:S01]  /*21b0*/  PRMT R236, RZ, 0x7610, R236 ;  /* 0x00007610ffec7816 */ /* 0x000fe200000000ec */
[--C-:B------:R-:W-:Y:S01]  /*21c0*/  IMAD.WIDE R72, R48, 0x2, R172.reuse ;  /* 0x0000000230487825 */ /* 0x100fe200078e02ac */
[----:B------:R-:W-:Y:S01]  /*21d0*/  ISETP.GE.AND P5, PT, R26, UR7, PT ;  /* 0x000000071a007c0c */ /* 0x000fe2000bfa6270 */
[----:B------:R1:W2:Y:S01]  /*21e0*/  @!P4 LDG.E.U16 R186, [R66.64] ;  /* 0x0000000842bac981 */ /* 0x0002a2000c1e1500 */
[----:B------:R-:W-:Y:S01]  /*21f0*/  ISETP.GE.AND P0, PT, R28, UR7, PT ;  /* 0x000000071c007c0c */ /* 0x000fe2000bf06270 */
[----:B0-----:R-:W-:-:S02]  /*2200*/  IMAD.WIDE R64, R89, 0x2, R172 ;  /* 0x0000000259407825 */ /* 0x001fc400078e02ac */
[----:B------:R0:W2:Y:S01]  /*2210*/  @!P1 LDG.E.U16 R240, [R72.64] ;  /* 0x0000000848f09981 */ /* 0x0000a2000c1e1500 */
[----:B------:R-:W-:Y:S02]  /*2220*/  ISETP.GE.AND P3, PT, R30, UR7, PT ;  /* 0x000000071e007c0c */ /* 0x000fe4000bf66270 */
[----:B------:R-:W-:Y:S01]  /*2230*/  ISETP.GE.AND P1, PT, R31, UR7, PT ;  /* 0x000000071f007c0c */ /* 0x000fe2000bf26270 */
[----:B------:R0:W2:Y:S01]  /*2240*/  @!P2 LDG.E.U16 R236, [R64.64] ;  /* 0x0000000840eca981 */ /* 0x0000a2000c1e1500 */
[----:B------:R-:W-:Y:S02]  /*2250*/  ISETP.GE.AND P4, PT, R33, UR7, PT ;  /* 0x0000000721007c0c */ /* 0x000fe4000bf86270 */
[----:B------:R-:W-:Y:S01]  /*2260*/  ISETP.GE.AND P2, PT, R34, UR7, PT ;  /* 0x0000000722007c0c */ /* 0x000fe2000bf46270 */
[----:B------:R-:W-:Y:S01]  /*2270*/  IMAD.WIDE R68, R91, 0x2, R172 ;  /* 0x000000025b447825 */ /* 0x000fe200078e02ac */
[----:B------:R-:W-:Y:S02]  /*2280*/  PRMT R196, RZ, 0x7610, R196 ;  /* 0x00007610ffc47816 */ /* 0x000fe400000000c4 */
[----:B------:R-:W-:Y:S01]  /*2290*/  PRMT R238, RZ, 0x7610, R238 ;  /* 0x00007610ffee7816 */ /* 0x000fe200000000ee */
[----:B------:R-:W-:Y:S01]  /*22a0*/  IMAD.WIDE R174, R90, 0x2, R172 ;  /* 0x000000025aae7825 */ /* 0x000fe200078e02ac */
[----:B------:R-:W-:-:S02]  /*22b0*/  PRMT R234, RZ, 0x7610, R234 ;  /* 0x00007610ffea7816 */ /* 0x000fc400000000ea */
[----:B------:R0:W4:Y:S01]  /*22c0*/  @!P5 LDG.E.U16 R196, [R68.64] ;  /* 0x0000000844c4d981 */ /* 0x000122000c1e1500 */
[----:B------:R-:W-:Y:S01]  /*22d0*/  PRMT R232, RZ, 0x7610, R232 ;  /* 0x00007610ffe87816 */ /* 0x000fe200000000e8 */
[----:B-1----:R-:W-:Y:S01]  /*22e0*/  IMAD.WIDE R66, R88, 0x2, R172 ;  /* 0x0000000258427825 */ /* 0x002fe200078e02ac */
[----:B------:R-:W-:Y:S01]  /*22f0*/  PRMT R228, RZ, 0x7610, R228 ;  /* 0x00007610ffe47816 */ /* 0x000fe200000000e4 */
[----:B------:R1:W5:Y:S01]  /*2300*/  @!P0 LDG.E.U16 R238, [R174.64] ;  /* 0x00000008aeee8981 */ /* 0x000362000c1e1500 */
[----:B------:R-:W-:Y:S01]  /*2310*/  PRMT R226, RZ, 0x7610, R226 ;  /* 0x00007610ffe27816 */ /* 0x000fe200000000e2 */
[--C-:B------:R-:W-:Y:S01]  /*2320*/  IMAD.WIDE R70, R87, 0x2, R172.reuse ;  /* 0x0000000257467825 */ /* 0x100fe200078e02ac */
[----:B------:R-:W-:Y:S01]  /*2330*/  ISETP.GE.AND P0, PT, R32, UR7, PT ;  /* 0x0000000720007c0c */ /* 0x000fe2000bf06270 */
[----:B------:R1:W5:Y:S02]  /*2340*/  @!P3 LDG.E.U16 R234, [R66.64] ;  /* 0x0000000842eab981 */ /* 0x000364000c1e1500 */
[----:B0-----:R-:W-:-:S04]  /*2350*/  IMAD.WIDE R68, R85, 0x2, R172 ;  /* 0x0000000255447825 */ /* 0x001fc800078e02ac */
[----:B------:R-:W-:Y:S01]  /*2360*/  IMAD.WIDE R72, R84, 0x2, R172 ;  /* 0x0000000254487825 */ /* 0x000fe200078e02ac */
[----:B------:R0:W5:Y:S01]  /*2370*/  @!P1 LDG.E.U16 R232, [R70.64] ;  /* 0x0000000846e89981 */ /* 0x000162000c1e1500 */
[----:B------:R-:W-:Y:S02]  /*2380*/  ISETP.GE.AND P1, PT, R35, UR7, PT ;  /* 0x0000000723007c0c */ /* 0x000fe4000bf26270 */
[----:B------:R-:W-:Y:S01]  /*2390*/  ISETP.GE.AND P3, PT, R37, UR7, PT ;  /* 0x0000000725007c0c */ /* 0x000fe2000bf66270 */
[----:B------:R0:W5:Y:S01]  /*23a0*/  @!P4 LDG.E.U16 R228, [R68.64] ;  /* 0x0000000844e4c981 */ /* 0x000162000c1e1500 */
[----:B------:R-:W-:-:S03]  /*23b0*/  ISETP.GE.AND P4, PT, R40, UR7, PT ;  /* 0x0000000728007c0c */ /* 0x000fc6000bf86270 */
[----:B------:R0:W5:Y:S01]  /*23c0*/  @!P2 LDG.E.U16 R226, [R72.64] ;  /* 0x0000000848e2a981 */ /* 0x000162000c1e1500 */
[----:B------:R-:W-:Y:S01]  /*23d0*/  ISETP.GE.AND P2, PT, R38, UR7, PT ;  /* 0x0000000726007c0c */ /* 0x000fe2000bf46270 */
[----:B------:R-:W-:Y:S01]  /*23e0*/  IMAD.WIDE R62, R86, 0x2, R172 ;  /* 0x00000002563e7825 */ /* 0x000fe200078e02ac */
[----:B------:R-:W-:Y:S02]  /*23f0*/  PRMT R230, RZ, 0x7610, R230 ;  /* 0x00007610ffe67816 */ /* 0x000fe400000000e6 */
[----:B------:R-:W-:Y:S01]  /*2400*/  PRMT R224, RZ, 0x7610, R224 ;  /* 0x00007610ffe07816 */ /* 0x000fe200000000e0 */
[----:B------:R-:W-:Y:S01]  /*2410*/  IMAD.WIDE R64, R47, 0x2, R172 ;  /* 0x000000022f407825 */ /* 0x000fe200078e02ac */
[----:B------:R-:W-:Y:S02]  /*2420*/  PRMT R220, RZ, 0x7610, R220 ;  /* 0x00007610ffdc7816 */ /* 0x000fe400000000dc */
[----:B------:R1:W5:Y:S01]  /*2430*/  @!P0 LDG.E.U16 R230, [R62.64] ;  /* 0x000000083ee68981 */ /* 0x000362000c1e1500 */
[----:B------:R-:W-:Y:S01]  /*2440*/  PRMT R218, RZ, 0x7610, R218 ;  /* 0x00007610ffda7816 */ /* 0x000fe200000000da */
[----:B0-----:R-:W-:Y:S01]  /*2450*/  IMAD.WIDE R70, R82, 0x2, R172 ;  /* 0x0000000252467825 */ /* 0x001fe200078e02ac */
[----:B------:R-:W-:Y:S01]  /*2460*/  PRMT R214, RZ, 0x7610, R214 ;  /* 0x00007610ffd67816 */ /* 0x000fe200000000d6 */
[----:B------:R0:W5:Y:S01]  /*2470*/  @!P1 LDG.E.U16 R224, [R64.64] ;  /* 0x0000000840e09981 */ /* 0x000162000c1e1500 */
[----:B------:R-:W-:Y:S01]  /*2480*/  ISETP.GE.AND P0, PT, R36, UR7, PT ;  /* 0x0000000724007c0c */ /* 0x000fe2000bf06270 */
[----:B-1----:R-:W-:-:S04]  /*2490*/  IMAD.WIDE R174, R53, 0x2, R172 ;  /* 0x0000000235ae7825 */ /* 0x002fc800078e02ac */
        /* <DEDUP_REMOVED lines=17> */
[----:B------:R0:W5:Y:S02]  /*25b0*/  @!P1 LDG.E.U16 R216, [R68.64] ;  /* 0x0000000844d89981 */ /* 0x000164000c1e1500 */
[----:B------:R-:W-:-:S02]  /*25c0*/  IMAD.WIDE R72, R46, 0x2, R172 ;  /* 0x000000022e487825 */ /* 0x000fc400078e02ac */
[----:B------:R0:W5:Y:S02]  /*25d0*/  @!P2 LDG.E.U16 R212, [R64.64] ;  /* 0x0000000840d4a981 */ /* 0x000164000c1e1500 */
[----:B-1----:R-:W-:Y:S02]  /*25e0*/  IMAD.WIDE R66, R51, 0x2, R172 ;  /* 0x0000000233427825 */ /* 0x002fe400078e02ac */
[----:B------:R1:W5:Y:S04]  /*25f0*/  @!P4 LDG.E.U16 R208, [R72.64] ;  /* 0x0000000848d0c981 */ /* 0x000368000c1e1500 */
[----:B------:R1:W5:Y:S04]  /*2600*/  @!P3 LDG.E.U16 R210, [R66.64] ;  /* 0x0000000842d2b981 */ /* 0x000368000c1e1500 */
[----:B------:R-:W-:Y:S01]  /*2610*/  BAR.SYNC.DEFER_BLOCKING 0x0 ;  /* 0x0000000000007b1d */ /* 0x000fe20000010000 */
[----:B------:R-:W-:-:S02]  /*2620*/  ISETP.GE.AND P1, PT, R2, UR7, PT ;  /* 0x0000000702007c0c */ /* 0x000fc4000bf26270 */
[----:B------:R-:W-:Y:S02]  /*2630*/  IADD3 R70, P0, R164, UR4, RZ ;  /* 0x00000004a4467c10 */ /* 0x000fe4000ff1e0ff */
[----:B0-----:R-:W-:Y:S02]  /*2640*/  IADD3 R68, P2, R160, UR4, RZ ;  /* 0x00000004a0447c10 */ /* 0x001fe4000ff5e0ff */
[----:B------:R-:W-:Y:S02]  /*2650*/  PRMT R113, RZ, 0x7610, R113 ;  /* 0x00007610ff717816 */ /* 0x000fe40000000071 */
[----:B------:R-:W-:Y:S02]  /*2660*/  IADD3.X R71, R165, UR5, RZ, P0, !PT ;  /* 0x00000005a5477c10 */ /* 0x000fe400087fe4ff */
[----:B------:R-:W-:Y:S02]  /*2670*/  IADD3.X R69, R161, UR5, RZ, P2, !PT ;  /* 0x00000005a1457c10 */ /* 0x000fe400097fe4ff */
[----:B------:R-:W-:-:S02]  /*2680*/  IADD3 R64, P2, R152, UR4, RZ ;  /* 0x0000000498407c10 */ /* 0x000fc4000ff5e0ff */
[----:B------:R-:W-:Y:S02]  /*2690*/  PRMT R182, RZ, 0x7610, R182 ;  /* 0x00007610ffb67816 */ /* 0x000fe400000000b6 */
[----:B------:R-:W-:Y:S02]  /*26a0*/  PRMT R192, RZ, 0x7610, R192 ;  /* 0x00007610ffc07816 */ /* 0x000fe400000000c0 */
[----:B------:R-:W-:Y:S02]  /*26b0*/  IADD3.X R65, R153, UR5, RZ, P2, !PT ;  /* 0x0000000599417c10 */ /* 0x000fe400097fe4ff */
[----:B------:R-:W-:Y:S02]  /*26c0*/  IADD3 R62, P0, R156, UR4, RZ ;  /* 0x000000049c3e7c10 */ /* 0x000fe4000ff1e0ff */
[----:B-1----:R-:W-:Y:S01]  /*26d0*/  IADD3 R66, P3, R148, UR4, RZ ;  /* 0x0000000494427c10 */ /* 0x002fe2000ff7e0ff */
[----:B------:R0:W5:Y:S01]  /*26e0*/  @!P1 LDG.E.U16 R113, [R70.64] ;  /* 0x0000000846719981 */ /* 0x000162000c1e1500 */
[----:B------:R-:W-:-:S02]  /*26f0*/  PRMT R61, RZ, 0x7610, R61 ;  /* 0x00007610ff3d7816 */ /* 0x000fc4000000003d */
[----:B------:R-:W-:Y:S01]  /*2700*/  PRMT R75, RZ, 0x7610, R75 ;  /* 0x00007610ff4b7816 */ /* 0x000fe2000000004b */
[----:B------:R1:W5:Y:S01]  /*2710*/  @!P1 LDG.E.U16 R182, [R68.64] ;  /* 0x0000000844b69981 */ /* 0x000362000c1e1500 */
[----:B------:R-:W-:-:S03]  /*2720*/  PRMT R179, RZ, 0x7610, R179 ;  /* 0x00007610ffb37816 */ /* 0x000fc600000000b3 */
[----:B------:R1:W5:Y:S01]  /*2730*/  @!P1 LDG.E.U16 R192, [R64.64] ;  /* 0x0000000840c09981 */ /* 0x000362000c1e1500 */
[----:B0-----:R-:W-:Y:S02]  /*2740*/  IADD3 R70, P2, R140, UR4, RZ ;  /* 0x000000048c467c10 */ /* 0x001fe4000ff5e0ff */
[----:B------:R-:W-:Y:S02]  /*2750*/  IADD3.X R63, R157, UR5, RZ, P0, !PT ;  /* 0x000000059d3f7c10 */ /* 0x000fe400087fe4ff */
[----:B------:R-:W-:Y:S02]  /*2760*/  IADD3.X R67, R149, UR5, RZ, P3, !PT ;  /* 0x0000000595437c10 */ /* 0x000fe40009ffe4ff */
[----:B------:R-:W-:Y:S01]  /*2770*/  IADD3.X R71, R141, UR5, RZ, P2, !PT ;  /* 0x000000058d477c10 */ /* 0x000fe200097fe4ff */
[----:B------:R0:W5:Y:S01]  /*2780*/  @!P1 LDG.E.U16 R61, [R62.64] ;  /* 0x000000083e3d9981 */ /* 0x000162000c1e1500 */
[----:B-1----:R-:W-:Y:S02]  /*2790*/  IADD3 R68, P0, R144, UR4, RZ ;  /* 0x0000000490447c10 */ /* 0x002fe4000ff1e0ff */
[----:B------:R-:W-:Y:S01]  /*27a0*/  IADD3 R72, P3, R136, UR4, RZ ;  /* 0x0000000488487c10 */ /* 0x000fe2000ff7e0ff */
[----:B------:R1:W5:Y:S01]  /*27b0*/  @!P1 LDG.E.U16 R75, [R66.64] ;  /* 0x00000008424b9981 */ /* 0x000362000c1e1500 */
[----:B------:R-:W-:-:S02]  /*27c0*/  IADD3 R64, P2, R128, UR4, RZ ;  /* 0x0000000480407c10 */ /* 0x000fc4000ff5e0ff */
[----:B------:R-:W-:Y:S01]  /*27d0*/  PRMT R246, RZ, 0x7610, R246 ;  /* 0x00007610fff67816 */ /* 0x000fe200000000f6 */
[----:B------:R1:W5:Y:S01]  /*27e0*/  @!P1 LDG.E.U16 R179, [R70.64] ;  /* 0x0000000846b39981 */ /* 0x000362000c1e1500 */
[----:B------:R-:W-:Y:S02]  /*27f0*/  PRMT R244, RZ, 0x7610, R244 ;  /* 0x00007610fff47816 */ /* 0x000fe400000000f4 */
[----:B------:R-:W-:Y:S02]  /*2800*/  IADD3.X R69, R145, UR5, RZ, P0, !PT ;  /* 0x0000000591457c10 */ /* 0x000fe400087fe4ff */
[----:B------:R-:W-:Y:S02]  /*2810*/  IADD3.X R73, R137, UR5, RZ, P3, !PT ;  /* 0x0000000589497c10 */ /* 0x000fe40009ffe4ff */
[----:B------:R-:W-:Y:S01]  /*2820*/  IADD3.X R65, R129, UR5, RZ, P2, !PT ;  /* 0x0000000581417c10 */ /* 0x000fe200097fe4ff */
[----:B------:R1:W5:Y:S01]  /*2830*/  @!P1 LDG.E.U16 R246, [R68.64] ;  /* 0x0000000844f69981 */ /* 0x000362000c1e1500 */
[----:B0-----:R-:W-:-:S02]  /*2840*/  IADD3 R62, P0, R132, UR4, RZ ;  /* 0x00000004843e7c10 */ /* 0x001fc4000ff1e0ff */
[----:B-1----:R-:W-:Y:S01]  /*2850*/  IADD3 R66, P3, R124, UR4, RZ ;  /* 0x000000047c427c10 */ /* 0x002fe2000ff7e0ff */
[----:B------:R0:W5:Y:S01]  /*2860*/  @!P1 LDG.E.U16 R244, [R72.64] ;  /* 0x0000000848f49981 */ /* 0x000162000c1e1500 */
[----:B------:R-:W-:Y:S02]  /*2870*/  IADD3 R70, P2, R116, UR4, RZ ;  /* 0x0000000474467c10 */ /* 0x000fe4000ff5e0ff */
[----:B------:R-:W-:Y:S02]  /*2880*/  IADD3.X R63, R133, UR5, RZ, P0, !PT ;  /* 0x00000005853f7c10 */ /* 0x000fe400087fe4ff */
[----:B------:R-:W-:Y:S02]  /*2890*/  IADD3.X R67, R125, UR5, RZ, P3, !PT ;  /* 0x000000057d437c10 */ /* 0x000fe40009ffe4ff */
[----:B------:R-:W-:Y:S02]  /*28a0*/  IADD3.X R71, R117, UR5, RZ, P2, !PT ;  /* 0x0000000575477c10 */ /* 0x000fe400097fe4ff */
[----:B------:R-:W-:-:S02]  /*28b0*/  IADD3 R68, P0, R120, UR4, RZ ;  /* 0x0000000478447c10 */ /* 0x000fc4000ff1e0ff */
[----:B0-----:R-:W-:Y:S02]  /*28c0*/  IADD3 R72, P3, R58, UR4, RZ ;  /* 0x000000043a487c10 */ /* 0x001fe4000ff7e0ff */
[----:B------:R-:W-:Y:S02]  /*28d0*/  IADD3 R242, P4, R80, UR4, RZ ;  /* 0x0000000450f27c10 */ /* 0x000fe4000ff9e0ff */
[----:B------:R-:W-:Y:S02]  /*28e0*/  IADD3 R174, P2, R168, UR4, RZ ;  /* 0x00000004a8ae7c10 */ /* 0x000fe4000ff5e0ff */
[----:B------:R-:W-:Y:S02]  /*28f0*/  PRMT R181, RZ, 0x7610, R181 ;  /* 0x00007610ffb57816 */ /* 0x000fe400000000b5 */
[----:B------:R-:W-:Y:S02]  /*2900*/  PRMT R248, RZ, 0x7610, R248 ;  /* 0x00007610fff87816 */ /* 0x000fe400000000f8 */
[----:B------:R-:W-:-:S02]  /*2910*/  PRMT R183, RZ, 0x7610, R183 ;  /* 0x00007610ffb77816 */ /* 0x000fc400000000b7 */
[----:B------:R-:W-:Y:S01]  /*2920*/  PRMT R250, RZ, 0x7610, R250 ;  /* 0x00007610fffa7816 */ /* 0x000fe200000000fa */
[----:B------:R0:W5:Y:S01]  /*2930*/  @!P1 LDG.E.U16 R181, [R62.64] ;  /* 0x000000083eb59981 */ /* 0x000162000c1e1500 */
[----:B------:R-:W-:Y:S02]  /*2940*/  PRMT R185, RZ, 0x7610, R185 ;  /* 0x00007610ffb97816 */ /* 0x000fe400000000b9 */
[----:B------:R-:W-:Y:S01]  /*2950*/  PRMT R252, RZ, 0x7610, R252 ;  /* 0x00007610fffc7816 */ /* 0x000fe200000000fc */
[----:B------:R1:W5:Y:S01]  /*2960*/  @!P1 LDG.E.U16 R248, [R64.64] ;  /* 0x0000000840f89981 */ /* 0x000362000c1e1500 */
[----:B------:R-:W-:Y:S02]  /*2970*/  PRMT R191, RZ, 0x7610, R191 ;  /* 0x00007610ffbf7816 */ /* 0x000fe400000000bf */
[----:B------:R-:W-:Y:S01]  /*2980*/  PRMT R187, RZ, 0x7610, R187 ;  /* 0x00007610ffbb7816 */ /* 0x000fe200000000bb */
[----:B------:R0:W5:Y:S01]  /*2990*/  @!P1 LDG.E.U16 R183, [R66.64] ;  /* 0x0000000842b79981 */ /* 0x000162000c1e1500 */
[----:B------:R-:W-:-:S02]  /*29a0*/  IADD3.X R69, R121, UR5, RZ, P0, !PT ;  /* 0x0000000579457c10 */ /* 0x000fc400087fe4ff */
[----:B------:R-:W-:Y:S01]  /*29b0*/  IADD3.X R73, R59, UR5, RZ, P3, !PT ;  /* 0x000000053b497c10 */ /* 0x000fe20009ffe4ff */
[----:B------:R0:W5:Y:S01]  /*29c0*/  @!P1 LDG.E.U16 R185, [R70.64] ;  /* 0x0000000846b99981 */ /* 0x000162000c1e1500 */
[----:B------:R-:W-:Y:S02]  /*29d0*/  IADD3.X R243, R81, UR5, RZ, P4, !PT ;  /* 0x0000000551f37c10 */ /* 0x000fe4000a7fe4ff */
[----:B------:R-:W-:Y:S01]  /*29e0*/  IADD3.X R175, R169, UR5, RZ, P2, !PT ;  /* 0x00000005a9af7c10 */ /* 0x000fe200097fe4ff */
[----:B------:R0:W5:Y:S01]  /*29f0*/  @!P1 LDG.E.U16 R250, [R68.64] ;  /* 0x0000000844fa9981 */ /* 0x000162000c1e1500 */
[----:B------:R-:W-:Y:S02]  /*2a00*/  IADD3 R176, P3, R162, UR4, RZ ;  /* 0x00000004a2b07c10 */ /* 0x000fe4000ff7e0ff */
[----:B------:R-:W-:Y:S01]  /*2a10*/  ISETP.GE.AND P0, PT, R0, UR7, PT ;  /* 0x0000000700007c0c */ /* 0x000fe2000bf06270 */
[----:B------:R3:W5:Y:S01]  /*2a20*/  @!P1 LDG.E.U16 R252, [R72.64] ;  /* 0x0000000848fc9981 */ /* 0x000762000c1e1500 */
[----:B------:R-:W-:-:S02]  /*2a30*/  IADD3.X R177, R163, UR5, RZ, P3, !PT ;  /* 0x00000005a3b17c10 */ /* 0x000fc40009ffe4ff */
[----:B-1----:R-:W-:Y:S01]  /*2a40*/  IADD3 R64, P2, R154, UR4, RZ ;  /* 0x000000049a407c10 */ /* 0x002fe2000ff5e0ff */
[----:B------:R1:W5:Y:S01]  /*2a50*/  @!P1 LDG.E.U16 R191, [R242.64] ;  /* 0x00000008f2bf9981 */ /* 0x000362000c1e1500 */
[----:B0-----:R-:W-:-:S03]  /*2a60*/  IADD3 R66, P3, R150, UR4, RZ ;  /* 0x0000000496427c10 */ /* 0x001fc6000ff7e0ff */
[----:B------:R0:W5:Y:S01]  /*2a70*/  @!P1 LDG.E.U16 R187, [R174.64] ;  /* 0x00000008aebb9981 */ /* 0x000162000c1e1500 */
[----:B------:R-:W-:Y:S02]  /*2a80*/  IADD3 R62, P1, R158, UR4, RZ ;  /* 0x000000049e3e7c10 */ /* 0x000fe4000ff3e0ff */
[----:B------:R-:W-:Y:S02]  /*2a90*/  PRMT R207, RZ, 0x7610, R207 ;  /* 0x00007610ffcf7816 */ /* 0x000fe400000000cf */
[----:B------:R-:W-:Y:S02]  /*2aa0*/  PRMT R205, RZ, 0x7610, R205 ;  /* 0x00007610ffcd7816 */ /* 0x000fe400000000cd */
[----:B------:R-:W-:Y:S02]  /*2ab0*/  IADD3.X R63, R159, UR5, RZ, P1, !PT ;  /* 0x000000059f3f7c10 */ /* 0x000fe40008ffe4ff */
[----:B------:R-:W-:Y:S02]  /*2ac0*/  IADD3.X R65, R155, UR5, RZ, P2, !PT ;  /* 0x000000059b417c10 */ /* 0x000fe400097fe4ff */
[----:B------:R-:W-:Y:S01]  /*2ad0*/  PRMT R203, RZ, 0x7610, R203 ;  /* 0x00007610ffcb7816 */ /* 0x000fe200000000cb */
[----:B------:R0:W5:Y:S01]  /*2ae0*/  @!P0 LDG.E.U16 R207, [R62.64] ;  /* 0x000000083ecf8981 */ /* 0x000162000c1e1500 */
[----:B------:R-:W-:-:S02]  /*2af0*/  IADD3.X R67, R151, UR5, RZ, P3, !PT ;  /* 0x0000000597437c10 */ /* 0x000fc40009ffe4ff */
[----:B------:R-:W-:Y:S01]  /*2b00*/  IADD3 R68, P1, R146, UR4, RZ ;  /* 0x0000000492447c10 */ /* 0x000fe2000ff3e0ff */
[----:B------:R0:W5:Y:S01]  /*2b10*/  @!P0 LDG.E.U16 R205, [R64.64] ;  /* 0x0000000840cd8981 */ /* 0x000162000c1e1500 */
[----:B------:R-:W-:Y:S02]  /*2b20*/  IADD3 R70, P2, R142, UR4, RZ ;  /* 0x000000048e467c10 */ /* 0x000fe4000ff5e0ff */
[----:B---3--:R-:W-:Y:S01]  /*2b30*/  IADD3 R72, P3, R134, UR4, RZ ;  /* 0x0000000486487c10 */ /* 0x008fe2000ff7e0ff */
[----:B------:R3:W5:Y:S01]  /*2b40*/  @!P0 LDG.E.U16 R203, [R66.64] ;  /* 0x0000000842cb8981 */ /* 0x000762000c1e1500 */
[----:B------:R-:W-:Y:S02]  /*2b50*/  PRMT R189, RZ, 0x7610, R189 ;  /* 0x00007610ffbd7816 */ /* 0x000fe400000000bd */
[----:B------:R-:W-:Y:S02]  /*2b60*/  PRMT R195, RZ, 0x7610, R195 ;  /* 0x00007610ffc37816 */ /* 0x000fe400000000c3 */
[----:B------:R-:W-:-:S02]  /*2b70*/  PRMT R201, RZ, 0x7610, R201 ;  /* 0x00007610ffc97816 */ /* 0x000fc400000000c9 */
[----:B------:R-:W-:Y:S01]  /*2b80*/  IADD3.X R69, R147, UR5, RZ, P1, !PT ;  /* 0x0000000593457c10 */ /* 0x000fe20008ffe4ff */
[----:B------:R1:W5:Y:S01]  /*2b90*/  @!P0 LDG.E.U16 R189, [R176.64] ;  /* 0x00000008b0bd8981 */ /* 0x000362000c1e1500 */
[----:B------:R-:W-:Y:S02]  /*2ba0*/  PRMT R199, RZ, 0x7610, R199 ;  /* 0x00007610ffc77816 */ /* 0x000fe400000000c7 */
[----:B------:R-:W-:Y:S01]  /*2bb0*/  IADD3.X R71, R143, UR5, RZ, P2, !PT ;  /* 0x000000058f477c10 */ /* 0x000fe200097fe4ff */
[----:B------:R1:W5:Y:S01]  /*2bc0*/  @!P0 LDG.E.U16 R201, [R68.64] ;  /* 0x0000000844c98981 */ /* 0x000362000c1e1500 */
[----:B------:R-:W-:Y:S02]  /*2bd0*/  IADD3.X R73, R135, UR5, RZ, P3, !PT ;  /* 0x0000000587497c10 */ /* 0x000fe40009ffe4ff */
[----:B0-----:R-:W-:Y:S01]  /*2be0*/  IADD3 R62, P1, R118, UR4, RZ ;  /* 0x00000004763e7c10 */ /* 0x001fe2000ff3e0ff */
[----:B------:R0:W5:Y:S01]  /*2bf0*/  @!P0 LDG.E.U16 R199, [R70.64] ;  /* 0x0000000846c78981 */ /* 0x000162000c1e1500 */
[----:B------:R-:W-:-:S02]  /*2c00*/  IADD3 R64, P2, R114, UR4, RZ ;  /* 0x0000000472407c10 */ /* 0x000fc4000ff5e0ff */
[----:B---3--:R-:W-:Y:S01]  /*2c10*/  IADD3 R66, P3, R56, UR4, RZ ;  /* 0x0000000438427c10 */ /* 0x008fe2000ff7e0ff */
[----:B------:R3:W5:Y:S01]  /*2c20*/  @!P0 LDG.E.U16 R195, [R72.64] ;  /* 0x0000000848c38981 */ /* 0x000762000c1e1500 */
[----:B-1----:R-:W-:Y:S02]  /*2c30*/  PRMT R177, RZ, 0x7610, R177 ;  /* 0x00007610ffb17816 */ /* 0x002fe400000000b1 */
[----:B------:R-:W-:Y:S02]  /*2c40*/  IADD3.X R63, R119, UR5, RZ, P1, !PT ;  /* 0x00000005773f7c10 */ /* 0x000fe40008ffe4ff */
[----:B------:R-:W-:Y:S02]  /*2c50*/  PRMT R174, RZ, 0x7610, R174 ;  /* 0x00007610ffae7816 */ /* 0x000fe400000000ae */
[----:B------:R-:W-:Y:S01]  /*2c60*/  IADD3.X R65, R115, UR5, RZ, P2, !PT ;  /* 0x0000000573417c10 */ /* 0x000fe200097fe4ff */
[----:B------:R1:W5:Y:S01]  /*2c70*/  @!P0 LDG.E.U16 R177, [R62.64] ;  /* 0x000000083eb18981 */ /* 0x000362000c1e1500 */
[----:B------:R-:W-:-:S02]  /*2c80*/  PRMT R175, RZ, 0x7610, R175 ;  /* 0x00007610ffaf7816 */ /* 0x000fc400000000af */
[----:B------:R-:W-:Y:S01]  /*2c90*/  IADD3.X R67, R57, UR5, RZ, P3, !PT ;  /* 0x0000000539437c10 */ /* 0x000fe20009ffe4ff */
[----:B------:R1:W5:Y:S01]  /*2ca0*/  @!P0 LDG.E.U16 R174, [R64.64] ;  /* 0x0000000840ae8981 */ /* 0x000362000c1e1500 */
[----:B---3--:R-:W-:Y:S02]  /*2cb0*/  IADD3 R72, P2, R126, UR4, RZ ;  /* 0x000000047e487c10 */ /* 0x008fe4000ff5e0ff */
[----:B------:R-:W-:Y:S01]  /*2cc0*/  IADD3 R68, P3, R122, UR4, RZ ;  /* 0x000000047a447c10 */ /* 0x000fe2000ff7e0ff */
[----:B------:R3:W5:Y:S01]  /*2cd0*/  @!P0 LDG.E.U16 R175, [R66.64] ;  /* 0x0000000842af8981 */ /* 0x000762000c1e1500 */
[----:B0-----:R-:W-:Y:S02]  /*2ce0*/  IADD3 R70, P1, R130, UR4, RZ ;  /* 0x0000000482467c10 */ /* 0x001fe4000ff3e0ff */
[----:B------:R-:W-:Y:S02]  /*2cf0*/  IADD3.X R73, R127, UR5, RZ, P2, !PT ;  /* 0x000000057f497c10 */ /* 0x000fe400097fe4ff */
[----:B------:R-:W-:-:S02]  /*2d00*/  IADD3.X R69, R123, UR5, RZ, P3, !PT ;  /* 0x000000057b457c10 */ /* 0x000fc40009ffe4ff */
[----:B------:R-:W-:Y:S02]  /*2d10*/  PRMT R176, RZ, 0x7610, R176 ;  /* 0x00007610ffb07816 */ /* 0x000fe400000000b0 */
[----:B------:R-:W-:Y:S02]  /*2d20*/  IADD3.X R71, R131, UR5, RZ, P1, !PT ;  /* 0x0000000583477c10 */ /* 0x000fe40008ffe4ff */
[----:B-1----:R-:W-:Y:S02]  /*2d30*/  IADD3 R62, P2, R166, UR4, RZ ;  /* 0x00000004a63e7c10 */ /* 0x002fe4000ff5e0ff */
[----:B------:R-:W-:Y:S01]  /*2d40*/  PRMT R193, RZ, 0x7610, R193 ;  /* 0x00007610ffc17816 */ /* 0x000fe200000000c1 */
[----:B------:R-:W5:Y:S01]  /*2d50*/  @!P0 LDG.E.U16 R176, [R68.64] ;  /* 0x0000000844b08981 */ /* 0x000f62000c1e1500 */
[----:B------:R-:W-:Y:S02]  /*2d60*/  IADD3 R64, P3, R138, UR4, RZ ;  /* 0x000000048a407c10 */ /* 0x000fe4000ff7e0ff */
[----:B---3--:R-:W-:-:S02]  /*2d70*/  IADD3 R66, P1, R170, UR4, RZ ;  /* 0x00000004aa427c10 */ /* 0x008fc4000ff3e0ff */
[----:B------:R-:W-:Y:S01]  /*2d80*/  PRMT R242, RZ, 0x7610, R242 ;  /* 0x00007610fff27816 */ /* 0x000fe200000000f2 */
[----:B------:R-:W3:Y:S01]  /*2d90*/  @!P0 LDG.E.U16 R193, [R72.64] ;  /* 0x0000000848c18981 */ /* 0x000ee2000c1e1500 */
[----:B------:R-:W-:Y:S02]  /*2da0*/  PRMT R209, RZ, 0x7610, R209 ;  /* 0x00007610ffd17816 */ /* 0x000fe400000000d1 */
[----:B------:R-:W-:Y:S02]  /*2db0*/  IADD3.X R63, R167, UR5, RZ, P2, !PT ;  /* 0x00000005a73f7c10 */ /* 0x000fe400097fe4ff */
[----:B------:R-:W-:Y:S01]  /*2dc0*/  PRMT R197, RZ, 0x7610, R197 ;  /* 0x00007610ffc57816 */ /* 0x000fe200000000c5 */
[----:B------:R-:W3:Y:S01]  /*2dd0*/  @!P0 LDG.E.U16 R242, [R70.64] ;  /* 0x0000000846f28981 */ /* 0x000ee2000c1e1500 */
[----:B------:R-:W-:Y:S02]  /*2de0*/  PRMT R211, RZ, 0x7610, R211 ;  /* 0x00007610ffd37816 */ /* 0x000fe400000000d3 */
[----:B------:R-:W-:Y:S01]  /*2df0*/  IADD3.X R65, R139, UR5, RZ, P3, !PT ;  /* 0x000000058b417c10 */ /* 0x000fe20009ffe4ff */
[----:B------:R-:W3:Y:S01]  /*2e00*/  @!P0 LDG.E.U16 R209, [R62.64] ;  /* 0x000000083ed18981 */ /* 0x000ee2000c1e1500 */
[----:B------:R-:W-:-:S03]  /*2e10*/  IADD3.X R67, R171, UR5, RZ, P1, !PT ;  /* 0x00000005ab437c10 */ /* 0x000fc60008ffe4ff */
[----:B------:R-:W3:Y:S04]  /*2e20*/  @!P0 LDG.E.U16 R197, [R64.64] ;  /* 0x0000000840c58981 */ /* 0x000ee8000c1e1500 */
[----:B------:R-:W3:Y:S04]  /*2e30*/  @!P0 LDG.E.U16 R211, [R66.64] ;  /* 0x0000000842d38981 */ /* 0x000ee8000c1e1500 */
[----:B--2---:R-:W-:Y:S04]  /*2e40*/  STS.U16 [R5], R74 ;  /* 0x0000004a05007388 */ /* 0x004fe80000000400 */
[----:B------:R-:W-:Y:S04]  /*2e50*/  STS.U16 [R5+0x100], R178 ;  /* 0x000100b205007388 */ /* 0x000fe80000000400 */
[----:B------:R-:W-:Y:S04]  /*2e60*/  STS.U16 [R5+0x200], R60 ;  /* 0x0002003c05007388 */ /* 0x000fe80000000400 */
[----:B----4-:R-:W-:Y:S04]  /*2e70*/  STS.U16 [R5+0x300], R184 ;  /* 0x000300b805007388 */ /* 0x010fe80000000400 */
[----:B------:R-:W-:Y:S04]  /*2e80*/  STS.U16 [R5+0x400], R194 ;  /* 0x000400c205007388 */ /* 0x000fe80000000400 */
[----:B------:R-:W-:Y:S04]  /*2e90*/  STS.U16 [R5+0x500], R188 ;  /* 0x000500bc05007388 */ /* 0x000fe80000000400 */
[----:B-----5:R-:W-:Y:S04]  /*2ea0*/  STS.U16 [R5+0x600], R202 ;  /* 0x000600ca05007388 */ /* 0x020fe80000000400 */
[----:B------:R-:W-:Y:S04]  /*2eb0*/  STS.U16 [R5+0x700], R198 ;  /* 0x000700c605007388 */ /* 0x000fe80000000400 */
        /* <DEDUP_REMOVED lines=41> */
[----:B---3--:R-:W-:Y:S04]  /*3150*/  STS.U16 [R108+0x2900], R193 ;  /* 0x002900c16c007388 */ /* 0x008fe80000000400 */
        /* <DEDUP_REMOVED lines=14> */
[----:B------:R-:W-:Y:S06]  /*3240*/  BAR.SYNC.DEFER_BLOCKING 0x0 ;  /* 0x0000000000007b1d */ /* 0x000fec0000010000 */
[----:B------:R-:W-:Y:S04]  /*3250*/  LDSM.16.MT88.4 R60, [R3] ;  /* 0x00000000033c783b */ /* 0x000fe80000004200 */
[----:B------:R-:W0:Y:S04]  /*3260*/  LDSM.16.M88.4 R68, [R4+0x2000] ;  /* 0x002000000444783b */ /* 0x000e280000000200 */
[----:B------:R-:W1:Y:S04]  /*3270*/  LDSM.16.MT88.4 R72, [R3+0x200] ;  /* 0x000200000348783b */ /* 0x000e680000004200 */
[----:B------:R-:W-:Y:S01]  /*3280*/  LDSM.16.M88.4 R64, [R112+0x2000] ;  /* 0x002000007040783b */ /* 0x000fe20000000200 */
[----:B0-----:R-:W-:Y:S03]  /*3290*/  HMMA.16816.F32.BF16 R76, R60, R68, R76 ;  /* 0x000000443c4c723c */ /* 0x001fe6000004184c */
[----:B------:R-:W0:Y:S11]  /*32a0*/  LDSM.16.MT88.4 R60, [R3+0x400] ;  /* 0x00040000033c783b */ /* 0x000e360000004200 */
[----:B------:R-:W-:Y:S10]  /*32b0*/  @!UPT UIADD3 URZ, URZ, URZ, URZ ;  /* 0x0000003f3f3ff290 */ /* 0x000ff4000fffe03f */
[----:B-1----:R-:W-:Y:S01]  /*32c0*/  HMMA.16816.F32.BF16 R76, R72, R70, R76 ;  /* 0x00000046484c723c */ /* 0x002fe2000004184c */
[----:B------:R-:W1:Y:S04]  /*32d0*/  LDSM.16.MT88.4 R68, [R3+0x600] ;  /* 0x000600000344783b */ /* 0x000e680000004200 */
[----:B------:R-:W-:Y:S11]  /*32e0*/  LDSM.16.M88.4 R72, [R4+0x2080] ;  /* 0x002080000448783b */ /* 0x000ff60000000200 */
[----:B------:R-:W-:Y:S08]  /*32f0*/  @!UPT UIADD3 URZ, URZ, URZ, URZ ;  /* 0x0000003f3f3ff290 */ /* 0x000ff0000fffe03f */
[----:B0-----:R-:W-:Y:S01]  /*3300*/  HMMA.16816.F32.BF16 R76, R60, R64, R76 ;  /* 0x000000403c4c723c */ /* 0x001fe2000004184c */
[----:B------:R-:W0:Y:S11]  /*3310*/  LDSM.16.MT88.4 R60, [R3+0x800] ;  /* 0x00080000033c783b */ /* 0x000e360000004200 */
[----:B------:R-:W-:Y:S11]  /*3320*/  @!UPT UIADD3 URZ, URZ, URZ, URZ ;  /* 0x0000003f3f3ff290 */ /* 0x000ff6000fffe03f */
[----:B------:R-:W-:Y:S01]  /*3330*/  @!UPT UIADD3 URZ, URZ, URZ, URZ ;  /* 0x0000003f3f3ff290 */ /* 0x000fe2000fffe03f */
        /* <DEDUP_REMOVED lines=34> */
[----:B------:R-:W-:Y:S11]  /*3560*/  LDSM.16.MT88.4 R68, [R3+0x1c00] ;  /* 0x001c00000344783b */ /* 0x000ff60000004200 */
[----:B------:R-:W-:Y:S08]  /*3570*/  @!UPT UIADD3 URZ, URZ, URZ, URZ ;  /* 0x0000003f3f3ff290 */ /* 0x000ff0000fffe03f */
[----:B0-----:R-:W-:Y:S01]  /*3580*/  HMMA.16816.F32.BF16 R60, R60, R72, R76 ;  /* 0x000000483c3c723c */ /* 0x001fe2000004184c */
[----:B------:R-:W0:Y:S11]  /*3590*/  LDSM.16.M88.4 R76, [R112+0x2180] ;  /* 0x00218000704c783b */ /* 0x000e360000000200 */
[----:B------:R-:W-:Y:S11]  /*35a0*/  @!UPT UIADD3 URZ, URZ, URZ, URZ ;  /* 0x0000003f3f3ff290 */ /* 0x000ff6000fffe03f */
[----:B------:R-:W-:Y:S01]  /*35b0*/  @!UPT UIADD3 URZ, URZ, URZ, URZ ;  /* 0x0000003f3f3ff290 */ /* 0x000fe2000fffe03f */
[----:B-1----:R-:W-:Y:S01]  /*35c0*/  HMMA.16816.F32.BF16 R60, R64, R74, R60 ;  /* 0x0000004a403c723c */ /* 0x002fe2000004183c */
[----:B------:R-:W1:Y:S01]  /*35d0*/  LDSM.16.MT88.4 R64, [R3+0x1e00] ;  /* 0x001e00000340783b */ /* 0x000e620000004200 */
[----:B------:R-:W-:-:S04]  /*35e0*/  IADD3 R104, R104, -0x1, RZ ;  /* 0xffffffff68687810 */ /* 0x000fc80007ffe0ff */
[----:B------:R-:W-:Y:S11]  /*35f0*/  ISETP.NE.U32.AND P0, PT, R104, RZ, PT ;  /* 0x000000ff6800720c */ /* 0x000ff60003f05070 */
[----:B------:R-:W-:Y:S07]  /*3600*/  @!UPT UIADD3 URZ, URZ, URZ, URZ ;  /* 0x0000003f3f3ff290 */ /* 0x000fee000fffe03f */
[----:B0-----:R-:W-:Y:S01]  /*3610*/  HMMA.16816.F32.BF16 R60, R68, R76, R60 ;  /* 0x0000004c443c723c */ /* 0x001fe2000004183c */
[----:B------:R-:W-:Y:S02]  /*3620*/  UIADD3 UR7, UR7, -0x100, URZ ;  /* 0xffffff0007077890 */ /* 0x000fe4000fffe03f */
[----:B------:R-:W-:Y:S01]  /*3630*/  UIMAD.WIDE UR4, UR6, 0x2, UR4 ;  /* 0x00000002060478a5 */ /* 0x000fe2000f8e0204 */
[----:B------:R-:W-:Y:S11]  /*3640*/  IMAD.WIDE R172, R45, 0x2, R172 ;  /* 0x000000022dac7825 */ /* 0x000ff600078e02ac */
[----:B------:R-:W-:Y:S09]  /*3650*/  @!UPT UIADD3 URZ, URZ, URZ, URZ ;  /* 0x0000003f3f3ff290 */ /* 0x000ff2000fffe03f */
[----:B-1----:R-:W-:Y:S01]  /*3660*/  HMMA.16816.F32.BF16 R76, R64, R78, R60 ;  /* 0x0000004e404c723c */ /* 0x002fe2000004183c */
[----:B------:R-:W-:Y:S01]  /*3670*/  @!P0 CALL.REL.NOINC `(.L_x_1) ;  /* 0x0000001000008944 */ /* 0x000fe20003c00000 */
[----:B------:R-:W-:Y:S06]  /*3680*/  BRA `(.L_x_2) ;  /* 0xffffe78000007947 */ /* 0x000fec000383ffff */
.L_x_1:
[----:B------:R-:W-:-:S06]  /*3690*/  NOP ;  /* 0x0000000000007918 */ /* 0x000fcc0000000000 */
[----:B------:R-:W-:-:S15]  /*36a0*/  NOP ;  /* 0x0000000000007918 */ /* 0x000fde0000000000 */
[----:B------:R-:W-:-:S01]  /*36b0*/  NOP ;  /* 0x0000000000007918 */ /* 0x000fc20000000000 */
[----:B------:R-:W-:Y:S02]  /*36c0*/  F2FP.BF16.PACK_AB R78, R79, R78 ;  /* 0x0000004e4f4e723e */ /* 0x000fe400000010ff */
[----:B------:R-:W-:-:S07]  /*36d0*/  F2FP.BF16.PACK_AB R76, R77, R76 ;  /* 0x0000004c4d4c723e */ /* 0x000fce00000010ff */
.L_x_0:
[----:B------:R-:W-:Y:S01]  /*36e0*/  BAR.SYNC.DEFER_BLOCKING 0x0 ;  /* 0x0000000000007b1d */ /* 0x000fe20000010000 */
[----:B------:R-:W-:Y:S01]  /*36f0*/  LOP3.LUT R7, R7, 0x1c, R12, 0xf8, !PT ;  /* 0x0000001c07077812 */ /* 0x000fe200078ef80c */
[----:B------:R-:W-:Y:S01]  /*3700*/  IMAD.SHL.U32 R3, R12, 0x4, RZ ;  /* 0x000000040c037824 */ /* 0x000fe200078e00ff */
[----:B------:R-:W-:Y:S01]  /*3710*/  LOP3.LUT R8, R8, 0x180, RZ, 0xc0, !PT ;  /* 0x0000018008087812 */ /* 0x000fe200078ec0ff */
[----:B------:R-:W-:Y:S01]  /*3720*/  IMAD R2, R11, c[0x0][0x194], RZ ;  /* 0x000065000b027a24 */ /* 0x000fe200078e02ff */
[--C-:B------:R-:W-:Y:S02]  /*3730*/  LOP3.LUT R7, R7, 0x2, R10.reuse, 0xf8, !PT ;  /* 0x0000000207077812 */ /* 0x100fe400078ef80a */
[----:B------:R-:W-:-:S02]  /*3740*/  PRMT R10, R76, 0x7632, R10 ;  /* 0x000076324c0a7816 */ /* 0x000fc4000000000a */
[C---:B------:R-:W-:Y:S02]  /*3750*/  LOP3.LUT R4, R7.reuse, 0x40, RZ, 0x3c, !PT ;  /* 0x0000004007047812 */ /* 0x040fe400078e3cff */
[----:B------:R-:W-:Y:S02]  /*3760*/  LOP3.LUT R3, R8, 0x7c, R3, 0xf8, !PT ;  /* 0x0000007c08037812 */ /* 0x000fe400078ef803 */
[C---:B------:R-:W-:Y:S02]  /*3770*/  LOP3.LUT R5, R7.reuse, 0x20, RZ, 0x3c, !PT ;  /* 0x0000002007057812 */ /* 0x040fe400078e3cff */
[----:B------:R-:W-:Y:S02]  /*3780*/  PRMT R14, R78, 0x7632, R14 ;  /* 0x000076324e0e7816 */ /* 0x000fe4000000000e */
[----:B------:R-:W-:Y:S02]  /*3790*/  LOP3.LUT R8, R7, 0x60, RZ, 0x3c, !PT ;  /* 0x0000006007087812 */ /* 0x000fe400078e3cff */
[----:B------:R-:W-:-:S02]  /*37a0*/  LOP3.LUT R12, R3, 0x60, R12, 0x78, !PT ;  /* 0x00000060030c7812 */ /* 0x000fc400078e780c */
[C---:B------:R-:W-:Y:S02]  /*37b0*/  LOP3.LUT R0, R6.reuse, R9, RZ, 0xfc, !PT ;  /* 0x0000000906007212 */ /* 0x040fe400078efcff */
[----:B------:R-:W-:Y:S01]  /*37c0*/  ISETP.GE.AND P0, PT, R11, c[0x0][0x178], PT ;  /* 0x00005e000b007a0c */ /* 0x000fe20003f06270 */
[----:B------:R0:W-:Y:S01]  /*37d0*/  STS.U16 [R7], R76 ;  /* 0x0000004c07007388 */ /* 0x0001e20000000400 */
[----:B------:R-:W-:Y:S01]  /*37e0*/  LOP3.LUT R6, R6, 0x8, R9, 0xfe, !PT ;  /* 0x0000000806067812 */ /* 0x000fe200078efe09 */
[C---:B------:R-:W-:Y:S01]  /*37f0*/  IMAD R3, R0.reuse, c[0x0][0x198], RZ ;  /* 0x0000660000037a24 */ /* 0x040fe200078e02ff */
[----:B------:R-:W-:Y:S01]  /*3800*/  ISETP.LT.AND P1, PT, R0, c[0x0][0x17c], !P0 ;  /* 0x00005f0000007a0c */ /* 0x000fe20004721270 */
[----:B------:R1:W-:Y:S01]  /*3810*/  STS.U16 [R4+0x100], R10 ;  /* 0x0001000a04007388 */ /* 0x0003e20000000400 */
[C---:B------:R-:W-:Y:S01]  /*3820*/  ISETP.LT.AND P0, PT, R6.reuse, c[0x0][0x17c], !P0 ;  /* 0x00005f0006007a0c */ /* 0x040fe20004701270 */
[----:B------:R-:W-:Y:S02]  /*3830*/  IMAD R0, R6, c[0x0][0x198], RZ ;  /* 0x0000660006007a24 */ /* 0x000fe400078e02ff */
[----:B------:R2:W-:Y:S01]  /*3840*/  STS.U16 [R5+0x80], R78 ;  /* 0x0000804e05007388 */ /* 0x0005e20000000400 */
[----:B0-----:R-:W-:-:S03]  /*3850*/  LEA R7, P2, R2, c[0x0][0x170], 0x1 ;  /* 0x00005c0002077a11 */ /* 0x001fc600078408ff */
[----:B------:R-:W-:Y:S04]  /*3860*/  STS.U16 [R8+0x180], R14 ;  /* 0x0001800e08007388 */ /* 0x000fe80000000400 */
[----:B------:R-:W-:Y:S01]  /*3870*/  BAR.SYNC.DEFER_BLOCKING 0x0 ;  /* 0x0000000000007b1d */ /* 0x000fe20000010000 */
[-C--:B-1----:R-:W-:Y:S02]  /*3880*/  LEA R4, P3, R0, R7.reuse, 0x1 ;  /* 0x0000000700047211 */ /* 0x082fe400078608ff */
[----:B--2---:R-:W-:Y:S02]  /*3890*/  LEA.HI.X.SX32 R5, R2, c[0x0][0x174], 0x1, P2 ;  /* 0x00005d0002057a11 */ /* 0x004fe400010f0eff */
[----:B------:R-:W-:-:S04]  /*38a0*/  LEA R2, P2, R3, R7, 0x1 ;  /* 0x0000000703027211 */ /* 0x000fc800078408ff */
[-C--:B------:R-:W-:Y:S02]  /*38b0*/  LEA.HI.X.SX32 R3, R3, R5.reuse, 0x1, P2 ;  /* 0x0000000503037211 */ /* 0x080fe400010f0eff */
[----:B------:R-:W-:Y:S01]  /*38c0*/  LEA.HI.X.SX32 R5, R0, R5, 0x1, P3 ;  /* 0x0000000500057211 */ /* 0x000fe200018f0eff */
[----:B------:R-:W0:Y:S04]  /*38d0*/  LDS R13, [R12] ;  /* 0x000000000c0d7984 */ /* 0x000e280000000800 */
[----:B0-----:R0:W-:Y:S01]  /*38e0*/  @P1 STG.E.U16 [R2.64], R13 ;  /* 0x0000000d02001986 */ /* 0x0011e2000c101508 */
[----:B------:R-:W-:Y:S05]  /*38f0*/  @!P0 EXIT ;  /* 0x000000000000894d */ /* 0x000fea0003800000 */
[----:B0-----:R-:W-:-:S05]  /*3900*/  PRMT R2, R13, 0x7632, R2 ;  /* 0x000076320d027816 */ /* 0x001fca0000000002 */
[----:B------:R-:W-:Y:S01]  /*3910*/  STG.E.U16 [R4.64], R2 ;  /* 0x0000000204007986 */ /* 0x000fe2000c101508 */
[----:B------:R-:W-:Y:S05]  /*3920*/  EXIT ;  /* 0x000000000000794d */ /* 0x000fea0003800000 */
.L_x_3:
[----:B------:R-:W-:-:S00]  /*3930*/  BRA `(.L_x_3) ;  /* 0xfffffff000007947 */ /* 0x000fc0000383ffff */
[----:B------:R-:W-:-:S00]  /*3940*/  NOP ;  /* 0x0000000000007918 */ /* 0x000fc00000000000 */
        /* <DEDUP_REMOVED lines=11> */
.L_x_4:


//--------------------- .nv.shared.matmul_kernel  --------------------------
	.section	.nv.shared.matmul_kernel,"aw",@nobits
	.sectionflags	@""
	.align	16
